// auto-generated by cutlass_sweep.gemm — config: {"arch": "sm_100", "cluster_m": 2, "cluster_n": 1, "dtype": "e4m3", "stages": 5, "tile_k": 64, "tile_m": 128, "tile_n": 128}
#include "cutlass/cutlass.h"
#include "cutlass/gemm/collective/collective_builder.hpp"
#include "cutlass/gemm/device/gemm_universal_adapter.h"
#include "cutlass/gemm/kernel/gemm_universal.hpp"
#include "cutlass/epilogue/collective/collective_builder.hpp"

using ElemA = cutlass::float_e4m3_t;
using ElemB = cutlass::float_e4m3_t;
using ElemCD = cutlass::float_e4m3_t;
using Acc  = float;
using TileShape    = cute::Shape<cute::_128, cute::_128, cute::_64>;
using ClusterShape = cute::Shape<cute::_2, cute::_1, cute::_1>;

using CollectiveEpilogue = typename cutlass::epilogue::collective::CollectiveBuilder<
    cutlass::arch::Sm100, cutlass::arch::OpClassTensorOp,
    TileShape, ClusterShape,
    cutlass::epilogue::collective::EpilogueTileAuto,
    Acc, Acc,
    ElemCD, cutlass::layout::RowMajor, 128 / cutlass::sizeof_bits<ElemCD>::value,
    ElemCD, cutlass::layout::RowMajor, 128 / cutlass::sizeof_bits<ElemCD>::value,
    cutlass::epilogue::collective::EpilogueScheduleAuto
  >::CollectiveOp;

using CollectiveMainloop = typename cutlass::gemm::collective::CollectiveBuilder<
    cutlass::arch::Sm100, cutlass::arch::OpClassTensorOp,
    ElemA, cutlass::layout::RowMajor, 128 / cutlass::sizeof_bits<ElemA>::value,
    ElemB, cutlass::layout::ColumnMajor, 128 / cutlass::sizeof_bits<ElemB>::value,
    Acc,
    TileShape, ClusterShape,
    cutlass::gemm::collective::StageCount<5>,
    cutlass::gemm::collective::KernelScheduleAuto
  >::CollectiveOp;

using GemmKernel = cutlass::gemm::kernel::GemmUniversal<
    cute::Shape<int,int,int,int>,
    CollectiveMainloop,
    CollectiveEpilogue
>;
using Gemm = cutlass::gemm::device::GemmUniversalAdapter<GemmKernel>;

// Force the device kernel symbol into the cubin without needing a host main.
auto* _anchor = &cutlass::device_kernel<GemmKernel>;


// ===== COMPILED SASS (sm_100a) =====

	.target	sm_100a

	.elftype	@"ET_EXEC"


//--------------------- .note.nv.tkinfo           --------------------------
	.section	.note.nv.tkinfo,"",@"SHT_NOTE"
	.sectionflags	@"SHF_NOTE_NV_TKINFO"
	.tkinfo
        /*0018*/ 	.word	0x00000002
        /*0030*/ 	.string	""
        /*0030*/ 	.string	"ptxas"
        /*0030*/ 	.string	"Cuda compilation tools, release 13.0, V13.0.88"
        /*0030*/ 	.string	"Build cuda_13.0.r13.0/compiler.36424714_0"
        /*0030*/ 	.string	"-arch sm_100a -m 64 "



//--------------------- .note.nv.cuinfo           --------------------------
	.section	.note.nv.cuinfo,"",@"SHT_NOTE"
	.sectionflags	@"SHF_NOTE_NV_CUINFO"
        /*0018*/ 	.short	0x0002
        /*001a*/ 	.short	0x0064
        /*001c*/ 	.short	0x0082
	.zero		2


//--------------------- .nv.info                  --------------------------
	.section	.nv.info,"",@"SHT_CUDA_INFO"
	.align	4


	//----- nvinfo : EIATTR_REGCOUNT
	.align		4
        /*0000*/ 	.byte	0x04, 0x2f
        /*0002*/ 	.short	(.L_19 - .L_18)
	.align		4
.L_18:
        /*0004*/ 	.word	index@(_ZN7cutlass13device_kernelINS_4gemm6kernel13GemmUniversalIN4cute5tupleIJiiiiEEENS1_10collective13CollectiveMmaINS1_35MainloopSm100TmaUmmaWarpSpecializedILi5ELi2ELi4ENS5_IJNS4_1CILi2EEENSA_ILi1EEESC_EEEEENS5_IJNSA_ILi128EEESF_NSA_ILi64EEEEEENS_12float_e4m3_tENS5_IJlSC_lEEESI_SJ_NS4_8TiledMMAINS4_8MMA_AtomIJNS4_10MMA_TraitsINS4_25SM100_MMA_F8F6F4_2x1SM_SSEJSI_SI_fSF_SF_NS4_17integral_constantINS4_4UMMA5MajorELSQ_0EEESR_NSO_INSP_7ScaleInELSS_0EEEST_EEEEEENS4_6LayoutINS5_IJSC_SC_SC_EEENS5_IJNSA_ILi0EEESY_SY_EEEEENS5_IJNS4_10UnderscoreES11_S11_EEEEENS4_18SM100_TMA_2SM_LOADENS4_14ComposedLayoutINS4_7SwizzleILi2ELi4ELi3EEENS4_18smem_ptr_flag_bitsILi8EEENSW_INS5_IJNSA_ILi8EEESG_EEENS5_IJSG_SC_EEEEEEEvNS4_8identityES14_S1E_vS1F_EENS_8epilogue10collective18CollectiveEpilogueINS1H_23Sm100TmaWarpSpecializedILi2ELi2ELi32ELb0ELb0EEEJNS5_IJSG_SF_SG_EEENS5_IJNSW_ISG_SC_EENSW_INS5_IJNSA_ILi32EEESB_EEENS5_IJSC_SG_EEEEEEEESI_SJ_SI_SJ_NS1H_6fusion15FusionCallbacksIS1L_NS1T_17LinearCombinationISI_fSI_fLNS_15FloatRoundStyleE2EEES1M_S1S_JEEENS4_5SM1004TMEM4LOAD26SM100_TMEM_LOAD_32dp32b32xENS4_13SM90_TMA_LOADENS15_INS16_ILi1ELi4ELi3EEES19_NSW_INS5_IJS1A_S1O_EEENS5_IJS1O_SC_EEEEEEENS4_39AutoVectorizingCopyWithAssumedAlignmentILi128EEENS4_14SM90_TMA_STOREES28_S2A_S2A_EEEvvEEEEvNT_6ParamsE)
        /*0008*/ 	.word	0x00000080


	//----- nvinfo : EIATTR_FRAME_SIZE
	.align		4
.L_19:
        /*000c*/ 	.byte	0x04, 0x11
        /*000e*/ 	.short	(.L_21 - .L_20)
	.align		4
.L_20:
        /*0010*/ 	.word	index@($__internal_2_$__cuda_sm10x_tcgen05_guardrail_trap_unallocated_columns_being_dealloced)
        /*0014*/ 	.word	0x00000000


	//----- nvinfo : EIATTR_FRAME_SIZE
	.align		4
.L_21:
        /*0018*/ 	.byte	0x04, 0x11
        /*001a*/ 	.short	(.L_23 - .L_22)
	.align		4
.L_22:
        /*001c*/ 	.word	index@($__internal_1_$__cuda_sm10x_tcgen05_guardrail_trap_phase_invalid_during_alloc)
        /*0020*/ 	.word	0x00000000


	//----- nvinfo : EIATTR_FRAME_SIZE
	.align		4
.L_23:
        /*0024*/ 	.byte	0x04, 0x11
        /*0026*/ 	.short	(.L_25 - .L_24)
	.align		4
.L_24:
        /*0028*/ 	.word	index@($__internal_0_$__cuda_sm10x_tcgen05_guardrail_trap_col_being_dealloced_not_returned_by_alloc)
        /*002c*/ 	.word	0x00000000


	//----- nvinfo : EIATTR_FRAME_SIZE
	.align		4
.L_25:
        /*0030*/ 	.byte	0x04, 0x11
        /*0032*/ 	.short	(.L_27 - .L_26)
	.align		4
.L_26:
        /*0034*/ 	.word	index@(_ZN7cutlass13device_kernelINS_4gemm6kernel13GemmUniversalIN4cute5tupleIJiiiiEEENS1_10collective13CollectiveMmaINS1_35MainloopSm100TmaUmmaWarpSpecializedILi5ELi2ELi4ENS5_IJNS4_1CILi2EEENSA_ILi1EEESC_EEEEENS5_IJNSA_ILi128EEESF_NSA_ILi64EEEEEENS_12float_e4m3_tENS5_IJlSC_lEEESI_SJ_NS4_8TiledMMAINS4_8MMA_AtomIJNS4_10MMA_TraitsINS4_25SM100_MMA_F8F6F4_2x1SM_SSEJSI_SI_fSF_SF_NS4_17integral_constantINS4_4UMMA5MajorELSQ_0EEESR_NSO_INSP_7ScaleInELSS_0EEEST_EEEEEENS4_6LayoutINS5_IJSC_SC_SC_EEENS5_IJNSA_ILi0EEESY_SY_EEEEENS5_IJNS4_10UnderscoreES11_S11_EEEEENS4_18SM100_TMA_2SM_LOADENS4_14ComposedLayoutINS4_7SwizzleILi2ELi4ELi3EEENS4_18smem_ptr_flag_bitsILi8EEENSW_INS5_IJNSA_ILi8EEESG_EEENS5_IJSG_SC_EEEEEEEvNS4_8identityES14_S1E_vS1F_EENS_8epilogue10collective18CollectiveEpilogueINS1H_23Sm100TmaWarpSpecializedILi2ELi2ELi32ELb0ELb0EEEJNS5_IJSG_SF_SG_EEENS5_IJNSW_ISG_SC_EENSW_INS5_IJNSA_ILi32EEESB_EEENS5_IJSC_SG_EEEEEEEESI_SJ_SI_SJ_NS1H_6fusion15FusionCallbacksIS1L_NS1T_17LinearCombinationISI_fSI_fLNS_15FloatRoundStyleE2EEES1M_S1S_JEEENS4_5SM1004TMEM4LOAD26SM100_TMEM_LOAD_32dp32b32xENS4_13SM90_TMA_LOADENS15_INS16_ILi1ELi4ELi3EEES19_NSW_INS5_IJS1A_S1O_EEENS5_IJS1O_SC_EEEEEEENS4_39AutoVectorizingCopyWithAssumedAlignmentILi128EEENS4_14SM90_TMA_STOREES28_S2A_S2A_EEEvvEEEEvNT_6ParamsE)
        /*0038*/ 	.word	0x00000000


	//----- nvinfo : EIATTR_MIN_STACK_SIZE
	.align		4
.L_27:
        /*003c*/ 	.byte	0x04, 0x12
        /*003e*/ 	.short	(.L_29 - .L_28)
	.align		4
.L_28:
        /*0040*/ 	.word	index@(_ZN7cutlass13device_kernelINS_4gemm6kernel13GemmUniversalIN4cute5tupleIJiiiiEEENS1_10collective13CollectiveMmaINS1_35MainloopSm100TmaUmmaWarpSpecializedILi5ELi2ELi4ENS5_IJNS4_1CILi2EEENSA_ILi1EEESC_EEEEENS5_IJNSA_ILi128EEESF_NSA_ILi64EEEEEENS_12float_e4m3_tENS5_IJlSC_lEEESI_SJ_NS4_8TiledMMAINS4_8MMA_AtomIJNS4_10MMA_TraitsINS4_25SM100_MMA_F8F6F4_2x1SM_SSEJSI_SI_fSF_SF_NS4_17integral_constantINS4_4UMMA5MajorELSQ_0EEESR_NSO_INSP_7ScaleInELSS_0EEEST_EEEEEENS4_6LayoutINS5_IJSC_SC_SC_EEENS5_IJNSA_ILi0EEESY_SY_EEEEENS5_IJNS4_10UnderscoreES11_S11_EEEEENS4_18SM100_TMA_2SM_LOADENS4_14ComposedLayoutINS4_7SwizzleILi2ELi4ELi3EEENS4_18smem_ptr_flag_bitsILi8EEENSW_INS5_IJNSA_ILi8EEESG_EEENS5_IJSG_SC_EEEEEEEvNS4_8identityES14_S1E_vS1F_EENS_8epilogue10collective18CollectiveEpilogueINS1H_23Sm100TmaWarpSpecializedILi2ELi2ELi32ELb0ELb0EEEJNS5_IJSG_SF_SG_EEENS5_IJNSW_ISG_SC_EENSW_INS5_IJNSA_ILi32EEESB_EEENS5_IJSC_SG_EEEEEEEESI_SJ_SI_SJ_NS1H_6fusion15FusionCallbacksIS1L_NS1T_17LinearCombinationISI_fSI_fLNS_15FloatRoundStyleE2EEES1M_S1S_JEEENS4_5SM1004TMEM4LOAD26SM100_TMEM_LOAD_32dp32b32xENS4_13SM90_TMA_LOADENS15_INS16_ILi1ELi4ELi3EEES19_NSW_INS5_IJS1A_S1O_EEENS5_IJS1O_SC_EEEEEEENS4_39AutoVectorizingCopyWithAssumedAlignmentILi128EEENS4_14SM90_TMA_STOREES28_S2A_S2A_EEEvvEEEEvNT_6ParamsE)
        /*0044*/ 	.word	0x00000000
.L_29:


//--------------------- .nv.compat                --------------------------
	.section	.nv.compat,"",@"SHT_CUDA_COMPAT_INFO"
	.align	4
        /*0000*/ 	.byte	0x02, 0x09, 0x01, 0x00, 0x02, 0x02, 0x02, 0x00, 0x02, 0x05, 0x05, 0x00, 0x03, 0x07, 0x01, 0x01
        /*0010*/ 	.byte	0x02, 0x03, 0x01, 0x00, 0x02, 0x06, 0x01, 0x00, 0x04, 0x0b, 0x08, 0x00, 0x09, 0x00, 0x00, 0x00
        /*0020*/ 	.byte	0x00, 0x00, 0x00, 0x00


//--------------------- .nv.info._ZN7cutlass13device_kernelINS_4gemm6kernel13GemmUniversalIN4cute5tupleIJiiiiEEENS1_10collective13CollectiveMmaINS1_35MainloopSm100TmaUmmaWarpSpecializedILi5ELi2ELi4ENS5_IJNS4_1CILi2EEENSA_ILi1EEESC_EEEEENS5_IJNSA_ILi128EEESF_NSA_ILi64EEEEEENS_12float_e4m3_tENS5_IJlSC_lEEESI_SJ_NS4_8TiledMMAINS4_8MMA_AtomIJNS4_10MMA_TraitsINS4_25SM100_MMA_F8F6F4_2x1SM_SSEJSI_SI_fSF_SF_NS4_17integral_constantINS4_4UMMA5MajorELSQ_0EEESR_NSO_INSP_7ScaleInELSS_0EEEST_EEEEEENS4_6LayoutINS5_IJSC_SC_SC_EEENS5_IJNSA_ILi0EEESY_SY_EEEEENS5_IJNS4_10UnderscoreES11_S11_EEEEENS4_18SM100_TMA_2SM_LOADENS4_14ComposedLayoutINS4_7SwizzleILi2ELi4ELi3EEENS4_18smem_ptr_flag_bitsILi8EEENSW_INS5_IJNSA_ILi8EEESG_EEENS5_IJSG_SC_EEEEEEEvNS4_8identityES14_S1E_vS1F_EENS_8epilogue10collective18CollectiveEpilogueINS1H_23Sm100TmaWarpSpecializedILi2ELi2ELi32ELb0ELb0EEEJNS5_IJSG_SF_SG_EEENS5_IJNSW_ISG_SC_EENSW_INS5_IJNSA_ILi32EEESB_EEENS5_IJSC_SG_EEEEEEEESI_SJ_SI_SJ_NS1H_6fusion15FusionCallbacksIS1L_NS1T_17LinearCombinationISI_fSI_fLNS_15FloatRoundStyleE2EEES1M_S1S_JEEENS4_5SM1004TMEM4LOAD26SM100_TMEM_LOAD_32dp32b32xENS4_13SM90_TMA_LOADENS15_INS16_ILi1ELi4ELi3EEES19_NSW_INS5_IJS1A_S1O_EEENS5_IJS1O_SC_EEEEEEENS4_39AutoVectorizingCopyWithAssumedAlignmentILi128EEENS4_14SM90_TMA_STOREES28_S2A_S2A_EEEvvEEEEvNT_6ParamsE --------------------------
	.section	.nv.info._ZN7cutlass13device_kernelINS_4gemm6kernel13GemmUniversalIN4cute5tupleIJiiiiEEENS1_10collective13CollectiveMmaINS1_35MainloopSm100TmaUmmaWarpSpecializedILi5ELi2ELi4ENS5_IJNS4_1CILi2EEENSA_ILi1EEESC_EEEEENS5_IJNSA_ILi128EEESF_NSA_ILi64EEEEEENS_12float_e4m3_tENS5_IJlSC_lEEESI_SJ_NS4_8TiledMMAINS4_8MMA_AtomIJNS4_10MMA_TraitsINS4_25SM100_MMA_F8F6F4_2x1SM_SSEJSI_SI_fSF_SF_NS4_17integral_constantINS4_4UMMA5MajorELSQ_0EEESR_NSO_INSP_7ScaleInELSS_0EEEST_EEEEEENS4_6LayoutINS5_IJSC_SC_SC_EEENS5_IJNSA_ILi0EEESY_SY_EEEEENS5_IJNS4_10UnderscoreES11_S11_EEEEENS4_18SM100_TMA_2SM_LOADENS4_14ComposedLayoutINS4_7SwizzleILi2ELi4ELi3EEENS4_18smem_ptr_flag_bitsILi8EEENSW_INS5_IJNSA_ILi8EEESG_EEENS5_IJSG_SC_EEEEEEEvNS4_8identityES14_S1E_vS1F_EENS_8epilogue10collective18CollectiveEpilogueINS1H_23Sm100TmaWarpSpecializedILi2ELi2ELi32ELb0ELb0EEEJNS5_IJSG_SF_SG_EEENS5_IJNSW_ISG_SC_EENSW_INS5_IJNSA_ILi32EEESB_EEENS5_IJSC_SG_EEEEEEEESI_SJ_SI_SJ_NS1H_6fusion15FusionCallbacksIS1L_NS1T_17LinearCombinationISI_fSI_fLNS_15FloatRoundStyleE2EEES1M_S1S_JEEENS4_5SM1004TMEM4LOAD26SM100_TMEM_LOAD_32dp32b32xENS4_13SM90_TMA_LOADENS15_INS16_ILi1ELi4ELi3EEES19_NSW_INS5_IJS1A_S1O_EEENS5_IJS1O_SC_EEEEEEENS4_39AutoVectorizingCopyWithAssumedAlignmentILi128EEENS4_14SM90_TMA_STOREES28_S2A_S2A_EEEvvEEEEvNT_6ParamsE,"",@"SHT_CUDA_INFO"
	.sectionflags	@""
	.align	4


	//----- nvinfo : EIATTR_CUDA_API_VERSION
	.align		4
        /*0000*/ 	.byte	0x04, 0x37
        /*0002*/ 	.short	(.L_31 - .L_30)
.L_30:
        /*0004*/ 	.word	0x00000082


	//----- nvinfo : EIATTR_KPARAM_INFO
	.align		4
.L_31:
        /*0008*/ 	.byte	0x04, 0x17
        /*000a*/ 	.short	(.L_33 - .L_32)
.L_32:
        /*000c*/ 	.word	0x00000000
        /*0010*/ 	.short	0x0000
        /*0012*/ 	.short	0x0000
        /*0014*/ 	.byte	0x00, 0xf0, 0x01, 0x20


	//----- nvinfo : EIATTR_AT_ENTRY_FRAGMENTS
	.align		4
.L_33:
        /*0018*/ 	.byte	0x04, 0x4f
        /*001a*/ 	.short	(.L_35 - .L_34)


	//   ....[0]....
.L_34:
        /*001c*/ 	.word	0x00000007


	//----- nvinfo : EIATTR_RESERVED_SMEM_USED
	.align		4
.L_35:
        /*0020*/ 	.byte	0x01, 0x41
	.zero		2


	//----- nvinfo : EIATTR_SPARSE_MMA_MASK
	.align		4
        /*0024*/ 	.byte	0x03, 0x50
        /*0026*/ 	.short	0x0000


	//----- nvinfo : EIATTR_TCGEN05_2CTA_USED
	.align		4
        /*0028*/ 	.byte	0x01, 0x52
	.zero		2


	//----- nvinfo : EIATTR_MAXREG_COUNT
	.align		4
        /*002c*/ 	.byte	0x03, 0x1b
        /*002e*/ 	.short	0x00ff


	//----- nvinfo : EIATTR_NUM_BARRIERS
	.align		4
        /*0030*/ 	.byte	0x02, 0x4c
        /*0032*/ 	.byte	0x07
	.zero		1


	//----- nvinfo : EIATTR_EXTERNS
	.align		4
        /*0034*/ 	.byte	0x04, 0x0f
        /*0036*/ 	.short	(.L_37 - .L_36)


	//   ....[0]....
	.align		4
.L_36:
        /*0038*/ 	.word	index@(__assertfail)


	//----- nvinfo : EIATTR_MERCURY_ISA_VERSION
	.align		4
.L_37:
        /*003c*/ 	.byte	0x03, 0x5f
        /*003e*/ 	.short	0x0101


	//----- nvinfo : EIATTR_INT_WARP_WIDE_INSTR_OFFSETS
	.align		4
        /*0040*/ 	.byte	0x04, 0x31
        /*0042*/ 	.short	(.L_39 - .L_38)


	//   ....[0]....
.L_38:
        /*0044*/ 	.word	0x00000cf0


	//   ....[1]....
        /*0048*/ 	.word	0x00000d90


	//   ....[2]....
        /*004c*/ 	.word	0x000020c0


	//   ....[3]....
        /*0050*/ 	.word	0x00003f50


	//   ....[4]....
        /*0054*/ 	.word	0x00003f70


	//   ....[5]....
        /*0058*/ 	.word	0x00003fa0


	//   ....[6]....
        /*005c*/ 	.word	0x000048d0


	//   ....[7]....
        /*0060*/ 	.word	0x000048f0


	//   ....[8]....
        /*0064*/ 	.word	0x000049f0


	//   ....[9]....
        /*0068*/ 	.word	0x00004b80


	//   ....[10]....
        /*006c*/ 	.word	0x00004b90


	//   ....[11]....
        /*0070*/ 	.word	0x00004d20


	//----- nvinfo : EIATTR_COOP_GROUP_MASK_REGIDS
	.align		4
.L_39:
        /*0074*/ 	.byte	0x04, 0x29
        /*0076*/ 	.short	(.L_41 - .L_40)


	//   ....[0]....
.L_40:
        /*0078*/ 	.word	0xffffffff


	//   ....[1]....
        /*007c*/ 	.word	0xffffffff


	//   ....[2]....
        /*0080*/ 	.word	0xffffffff


	//   ....[3]....
        /*0084*/ 	.word	0xffffffff


	//   ....[4]....
        /*0088*/ 	.word	0xffffffff


	//   ....[5]....
        /*008c*/ 	.word	0xffffffff


	//   ....[6]....
        /*0090*/ 	.word	0xffffffff


	//   ....[7]....
        /*0094*/ 	.word	0xffffffff


	//   ....[8]....
        /*0098*/ 	.word	0xffffffff


	//   ....[9]....
        /*009c*/ 	.word	0xffffffff


	//   ....[10]....
        /*00a0*/ 	.word	0xffffffff


	//   ....[11]....
        /*00a4*/ 	.word	0xffffffff


	//   ....[12]....
        /*00a8*/ 	.word	0xffffffff


	//   ....[13]....
        /*00ac*/ 	.word	0xffffffff


	//----- nvinfo : EIATTR_COOP_GROUP_INSTR_OFFSETS
	.align		4
.L_41:
        /*00b0*/ 	.byte	0x04, 0x28
        /*00b2*/ 	.short	(.L_43 - .L_42)


	//   ....[0]....
.L_42:
        /*00b4*/ 	.word	0x000000c0


	//   ....[1]....
        /*00b8*/ 	.word	0x00000500


	//   ....[2]....
        /*00bc*/ 	.word	0x000006a0


	//   ....[3]....
        /*00c0*/ 	.word	0x000007f0


	//   ....[4]....
        /*00c4*/ 	.word	0x000008e0


	//   ....[5]....
        /*00c8*/ 	.word	0x00000a40


	//   ....[6]....
        /*00cc*/ 	.word	0x00000bd0


	//   ....[7]....
        /*00d0*/ 	.word	0x00000e10


	//   ....[8]....
        /*00d4*/ 	.word	0x00001fa0


	//   ....[9]....
        /*00d8*/ 	.word	0x00002e10


	//   ....[10]....
        /*00dc*/ 	.word	0x000032e0


	//   ....[11]....
        /*00e0*/ 	.word	0x00003310


	//   ....[12]....
        /*00e4*/ 	.word	0x00003e50


	//   ....[13]....
        /*00e8*/ 	.word	0x00004060


	//----- nvinfo : EIATTR_VRC_CTA_INIT_COUNT
	.align		4
.L_43:
        /*00ec*/ 	.byte	0x02, 0x4a
        /*00ee*/ 	.byte	0x80
	.zero		1


	//----- nvinfo : EIATTR_SYSCALL_OFFSETS
	.align		4
        /*00f0*/ 	.byte	0x04, 0x46
        /*00f2*/ 	.short	(.L_45 - .L_44)


	//   ....[0]....
.L_44:
        /*00f4*/ 	.word	0x00005770


	//   ....[1]....
        /*00f8*/ 	.word	0x000058b0


	//   ....[2]....
        /*00fc*/ 	.word	0x000060a0


	//   ....[3]....
        /*0100*/ 	.word	0x00006e80


	//----- nvinfo : EIATTR_MBARRIER_INSTR_OFFSETS
	.align		4
.L_45:
        /*0104*/ 	.byte	0x04, 0x39
        /*0106*/ 	.short	(.L_47 - .L_46)


	//   ....[0]....
.L_46:
        /*0108*/ 	.word	0x000005f0
        /*010c*/ 	.word	0x000000ff
        /*0110*/ 	.word	0x00000000
        /*0114*/ 	.short	0x0100
        /*0116*/ 	.byte	0x08
	.zero		1


	//   ....[1]....
        /*0118*/ 	.word	0x00000600
        /*011c*/ 	.word	0x000000ff
        /*0120*/ 	.word	0x00000028
        /*0124*/ 	.short	0x0100
        /*0126*/ 	.byte	0x08
	.zero		1


	//   ....[2]....
        /*0128*/ 	.word	0x00000610
        /*012c*/ 	.word	0x000000ff
        /*0130*/ 	.word	0x00000008
        /*0134*/ 	.short	0x0100
        /*0136*/ 	.byte	0x08
	.zero		1


	//   ....[3]....
        /*0138*/ 	.word	0x00000620
        /*013c*/ 	.word	0x000000ff
        /*0140*/ 	.word	0x00000030
        /*0144*/ 	.short	0x0100
        /*0146*/ 	.byte	0x08
	.zero		1


	//   ....[4]....
        /*0148*/ 	.word	0x00000630
        /*014c*/ 	.word	0x000000ff
        /*0150*/ 	.word	0x00000010
        /*0154*/ 	.short	0x0100
        /*0156*/ 	.byte	0x08
	.zero		1


	//   ....[5]....
        /*0158*/ 	.word	0x00000640
        /*015c*/ 	.word	0x000000ff
        /*0160*/ 	.word	0x00000038
        /*0164*/ 	.short	0x0100
        /*0166*/ 	.byte	0x08
	.zero		1


	//   ....[6]....
        /*0168*/ 	.word	0x00000650
        /*016c*/ 	.word	0x000000ff
        /*0170*/ 	.word	0x00000018
        /*0174*/ 	.short	0x0100
        /*0176*/ 	.byte	0x08
	.zero		1


	//   ....[7]....
        /*0178*/ 	.word	0x00000660
        /*017c*/ 	.word	0x000000ff
        /*0180*/ 	.word	0x00000040
        /*0184*/ 	.short	0x0100
        /*0186*/ 	.byte	0x08
	.zero		1


	//   ....[8]....
        /*0188*/ 	.word	0x00000670
        /*018c*/ 	.word	0x000000ff
        /*0190*/ 	.word	0x00000020
        /*0194*/ 	.short	0x0100
        /*0196*/ 	.byte	0x08
	.zero		1


	//   ....[9]....
        /*0198*/ 	.word	0x00000680
        /*019c*/ 	.word	0x000000ff
        /*01a0*/ 	.word	0x00000048
        /*01a4*/ 	.short	0x0100
        /*01a6*/ 	.byte	0x08
	.zero		1


	//   ....[10]....
        /*01a8*/ 	.word	0x000007a0
        /*01ac*/ 	.word	0x000000ff
        /*01b0*/ 	.word	0x00000050
        /*01b4*/ 	.short	0x0100
        /*01b6*/ 	.byte	0x09
	.zero		1


	//   ....[11]....
        /*01b8*/ 	.word	0x000007b0
        /*01bc*/ 	.word	0x000000ff
        /*01c0*/ 	.word	0x00000060
        /*01c4*/ 	.short	0x0100
        /*01c6*/ 	.byte	0x09
	.zero		1


	//   ....[12]....
        /*01c8*/ 	.word	0x000007c0
        /*01cc*/ 	.word	0x000000ff
        /*01d0*/ 	.word	0x00000058
        /*01d4*/ 	.short	0x0100
        /*01d6*/ 	.byte	0x09
	.zero		1


	//   ....[13]....
        /*01d8*/ 	.word	0x000007d0
        /*01dc*/ 	.word	0x000000ff
        /*01e0*/ 	.word	0x00000068
        /*01e4*/ 	.short	0x0100
        /*01e6*/ 	.byte	0x09
	.zero		1


	//   ....[14]....
        /*01e8*/ 	.word	0x000008b0
        /*01ec*/ 	.word	0x000000ff
        /*01f0*/ 	.word	0x00000070
        /*01f4*/ 	.short	0x0100
        /*01f6*/ 	.byte	0x08
	.zero		1


	//   ....[15]....
        /*01f8*/ 	.word	0x000008c0
        /*01fc*/ 	.word	0x000000ff
        /*0200*/ 	.word	0x00000078
        /*0204*/ 	.short	0x0100
        /*0206*/ 	.byte	0x08
	.zero		1


	//   ....[16]....
        /*0208*/ 	.word	0x000009f0
        /*020c*/ 	.word	0x000000ff
        /*0210*/ 	.word	0x00000080
        /*0214*/ 	.short	0x0100
        /*0216*/ 	.byte	0x08
	.zero		1


	//   ....[17]....
        /*0218*/ 	.word	0x00000a00
        /*021c*/ 	.word	0x000000ff
        /*0220*/ 	.word	0x00000090
        /*0224*/ 	.short	0x0100
        /*0226*/ 	.byte	0x08
	.zero		1


	//   ....[18]....
        /*0228*/ 	.word	0x00000a10
        /*022c*/ 	.word	0x000000ff
        /*0230*/ 	.word	0x00000088
        /*0234*/ 	.short	0x0100
        /*0236*/ 	.byte	0x08
	.zero		1


	//   ....[19]....
        /*0238*/ 	.word	0x00000a20
        /*023c*/ 	.word	0x000000ff
        /*0240*/ 	.word	0x00000098
        /*0244*/ 	.short	0x0100
        /*0246*/ 	.byte	0x08
	.zero		1


	//   ....[20]....
        /*0248*/ 	.word	0x00000b40
        /*024c*/ 	.word	0x000000ff
        /*0250*/ 	.word	0x000000a0
        /*0254*/ 	.short	0x0100
        /*0256*/ 	.byte	0x09
	.zero		1


	//   ....[21]....
        /*0258*/ 	.word	0x00000b50
        /*025c*/ 	.word	0x000000ff
        /*0260*/ 	.word	0x000000c0
        /*0264*/ 	.short	0x0100
        /*0266*/ 	.byte	0x09
	.zero		1


	//   ....[22]....
        /*0268*/ 	.word	0x00000b60
        /*026c*/ 	.word	0x000000ff
        /*0270*/ 	.word	0x000000a8
        /*0274*/ 	.short	0x0100
        /*0276*/ 	.byte	0x09
	.zero		1


	//   ....[23]....
        /*0278*/ 	.word	0x00000b70
        /*027c*/ 	.word	0x000000ff
        /*0280*/ 	.word	0x000000c8
        /*0284*/ 	.short	0x0100
        /*0286*/ 	.byte	0x09
	.zero		1


	//   ....[24]....
        /*0288*/ 	.word	0x00000b80
        /*028c*/ 	.word	0x000000ff
        /*0290*/ 	.word	0x000000b0
        /*0294*/ 	.short	0x0100
        /*0296*/ 	.byte	0x09
	.zero		1


	//   ....[25]....
        /*0298*/ 	.word	0x00000b90
        /*029c*/ 	.word	0x000000ff
        /*02a0*/ 	.word	0x000000d0
        /*02a4*/ 	.short	0x0100
        /*02a6*/ 	.byte	0x09
	.zero		1


	//   ....[26]....
        /*02a8*/ 	.word	0x00000ba0
        /*02ac*/ 	.word	0x000000ff
        /*02b0*/ 	.word	0x000000b8
        /*02b4*/ 	.short	0x0100
        /*02b6*/ 	.byte	0x09
	.zero		1


	//   ....[27]....
        /*02b8*/ 	.word	0x00000bb0
        /*02bc*/ 	.word	0x000000ff
        /*02c0*/ 	.word	0x000000d8
        /*02c4*/ 	.short	0x0100
        /*02c6*/ 	.byte	0x09
	.zero		1


	//   ....[28]....
        /*02c8*/ 	.word	0x00000ca0
        /*02cc*/ 	.word	0x000000ff
        /*02d0*/ 	.word	0x000000e0
        /*02d4*/ 	.short	0x0100
        /*02d6*/ 	.byte	0x08
	.zero		1


	//   ....[29]....
        /*02d8*/ 	.word	0x00000cb0
        /*02dc*/ 	.word	0x000000ff
        /*02e0*/ 	.word	0x000000f0
        /*02e4*/ 	.short	0x0100
        /*02e6*/ 	.byte	0x08
	.zero		1


	//   ....[30]....
        /*02e8*/ 	.word	0x00000cc0
        /*02ec*/ 	.word	0x000000ff
        /*02f0*/ 	.word	0x000000e8
        /*02f4*/ 	.short	0x0100
        /*02f6*/ 	.byte	0x08
	.zero		1


	//   ....[31]....
        /*02f8*/ 	.word	0x00000cd0
        /*02fc*/ 	.word	0x000000ff
        /*0300*/ 	.word	0x000000f8
        /*0304*/ 	.short	0x0100
        /*0306*/ 	.byte	0x08
	.zero		1


	//   ....[32]....
        /*0308*/ 	.word	0x00000dc0
        /*030c*/ 	.word	0x000000ff
        /*0310*/ 	.word	0x00000100
        /*0314*/ 	.short	0x0100
        /*0316*/ 	.byte	0x07
	.zero		1


	//   ....[33]....
        /*0318*/ 	.word	0x000017d0
        /*031c*/ 	.word	0x00000003
        /*0320*/ 	.word	0x000000f0
        /*0324*/ 	.short	0x010a
        /*0326*/ 	.byte	0xff
	.zero		1


	//   ....[34]....
        /*0328*/ 	.word	0x00001800
        /*032c*/ 	.word	0x00000003
        /*0330*/ 	.word	0x000000e0
        /*0334*/ 	.short	0x0101
        /*0336*/ 	.byte	0xff
	.zero		1


	//   ....[35]....
        /*0338*/ 	.word	0x00001900
        /*033c*/ 	.word	0x000000ff
        /*0340*/ 	.word	0x00000028
        /*0344*/ 	.short	0x010a
        /*0346*/ 	.byte	0x08
	.zero		1


	//   ....[36]....
        /*0348*/ 	.word	0x000019c0
        /*034c*/ 	.word	0x000000ff
        /*0350*/ 	.word	0x00000028
        /*0354*/ 	.short	0x010a
        /*0356*/ 	.byte	0x21
	.zero		1


	//   ....[37]....
        /*0358*/ 	.word	0x00001b80
        /*035c*/ 	.word	0x000000ff
        /*0360*/ 	.word	0x00000028
        /*0364*/ 	.short	0x010a
        /*0366*/ 	.byte	0x08
	.zero		1


	//   ....[38]....
        /*0368*/ 	.word	0x00001c60
        /*036c*/ 	.word	0x000000ff
        /*0370*/ 	.word	0x00000078
        /*0374*/ 	.short	0x0101
        /*0376*/ 	.byte	0x06
	.zero		1


	//   ....[39]....
        /*0378*/ 	.word	0x00001c80
        /*037c*/ 	.word	0x000000ff
        /*0380*/ 	.word	0x00000028
        /*0384*/ 	.short	0x010a
        /*0386*/ 	.byte	0x08
	.zero		1


	//   ....[40]....
        /*0388*/ 	.word	0x00001d00
        /*038c*/ 	.word	0x000000ff
        /*0390*/ 	.word	0x00000028
        /*0394*/ 	.short	0x010a
        /*0396*/ 	.byte	0x11
	.zero		1


	//   ....[41]....
        /*0398*/ 	.word	0x00001e90
        /*039c*/ 	.word	0x000000ff
        /*03a0*/ 	.word	0x00000028
        /*03a4*/ 	.short	0x010a
        /*03a6*/ 	.byte	0x08
	.zero		1


	//   ....[42]....
        /*03a8*/ 	.word	0x00001fd0
        /*03ac*/ 	.word	0x00000002
        /*03b0*/ 	.word	0x00000080
        /*03b4*/ 	.short	0x010a
        /*03b6*/ 	.byte	0xff
	.zero		1


	//   ....[43]....
        /*03b8*/ 	.word	0x00002090
        /*03bc*/ 	.word	0x00000002
        /*03c0*/ 	.word	0x00000000
        /*03c4*/ 	.short	0x0101
        /*03c6*/ 	.byte	0xff
	.zero		1


	//   ....[44]....
        /*03c8*/ 	.word	0x000025f0
        /*03cc*/ 	.word	0x000000ff
        /*03d0*/ 	.word	0x00000000
        /*03d4*/ 	.short	0x010a
        /*03d6*/ 	.byte	0x04
	.zero		1


	//   ....[45]....
        /*03d8*/ 	.word	0x00002680
        /*03dc*/ 	.word	0x000000ff
        /*03e0*/ 	.word	0x00000000
        /*03e4*/ 	.short	0x010a
        /*03e6*/ 	.byte	0x04
	.zero		1


	//   ....[46]....
        /*03e8*/ 	.word	0x00002710
        /*03ec*/ 	.word	0x000000ff
        /*03f0*/ 	.word	0x00000000
        /*03f4*/ 	.short	0x010a
        /*03f6*/ 	.byte	0x04
	.zero		1


	//   ....[47]....
        /*03f8*/ 	.word	0x000027a0
        /*03fc*/ 	.word	0x000000ff
        /*0400*/ 	.word	0x00000000
        /*0404*/ 	.short	0x010a
        /*0406*/ 	.byte	0x04
	.zero		1


	//   ....[48]....
        /*0408*/ 	.word	0x00002840
        /*040c*/ 	.word	0x00000000
        /*0410*/ 	.word	0x00000000
        /*0414*/ 	.short	0x010a
        /*0416*/ 	.byte	0xff
	.zero		1


	//   ....[49]....
        /*0418*/ 	.word	0x00002970
        /*041c*/ 	.word	0x00000000
        /*0420*/ 	.word	0x000000e0
        /*0424*/ 	.short	0x010a
        /*0426*/ 	.byte	0xff
	.zero		1


	//   ....[50]....
        /*0428*/ 	.word	0x000029e0
        /*042c*/ 	.word	0x00000004
        /*0430*/ 	.word	0x00000000
        /*0434*/ 	.short	0x0101
        /*0436*/ 	.byte	0xff
	.zero		1


	//   ....[51]....
        /*0438*/ 	.word	0x00002a00
        /*043c*/ 	.word	0x000000ff
        /*0440*/ 	.word	0x00000090
        /*0444*/ 	.short	0x010a
        /*0446*/ 	.byte	0x05
	.zero		1


	//   ....[52]....
        /*0448*/ 	.word	0x00002b20
        /*044c*/ 	.word	0x00000000
        /*0450*/ 	.word	0x00000080
        /*0454*/ 	.short	0x010a
        /*0456*/ 	.byte	0xff
	.zero		1


	//   ....[53]....
        /*0458*/ 	.word	0x00002c20
        /*045c*/ 	.word	0x00000000
        /*0460*/ 	.word	0x00000000
        /*0464*/ 	.short	0x0101
        /*0466*/ 	.byte	0xff
	.zero		1


	//   ....[54]....
        /*0468*/ 	.word	0x00002cb0
        /*046c*/ 	.word	0x000000ff
        /*0470*/ 	.word	0x00000090
        /*0474*/ 	.short	0x0106
        /*0476*/ 	.byte	0x05
	.zero		1


	//   ....[55]....
        /*0478*/ 	.word	0x00002cd0
        /*047c*/ 	.word	0x000000ff
        /*0480*/ 	.word	0x00000090
        /*0484*/ 	.short	0x010a
        /*0486*/ 	.byte	0x05
	.zero		1


	//   ....[56]....
        /*0488*/ 	.word	0x00002d60
        /*048c*/ 	.word	0x000000ff
        /*0490*/ 	.word	0x00000090
        /*0494*/ 	.short	0x0106
        /*0496*/ 	.byte	0x04
	.zero		1


	//   ....[57]....
        /*0498*/ 	.word	0x00002da0
        /*049c*/ 	.word	0x00000000
        /*04a0*/ 	.word	0x00000090
        /*04a4*/ 	.short	0x010a
        /*04a6*/ 	.byte	0xff
	.zero		1


	//   ....[58]....
        /*04a8*/ 	.word	0x00002fe0
        /*04ac*/ 	.word	0x000000ff
        /*04b0*/ 	.word	0x00000008
        /*04b4*/ 	.short	0x010a
        /*04b6*/ 	.byte	0x06
	.zero		1


	//   ....[59]....
        /*04b8*/ 	.word	0x00003000
        /*04bc*/ 	.word	0x000000ff
        /*04c0*/ 	.word	0x00000008
        /*04c4*/ 	.short	0x010a
        /*04c6*/ 	.byte	0x06
	.zero		1


	//   ....[60]....
        /*04c8*/ 	.word	0x00003190
        /*04cc*/ 	.word	0x000000ff
        /*04d0*/ 	.word	0x00000008
        /*04d4*/ 	.short	0x010a
        /*04d6*/ 	.byte	0x06
	.zero		1


	//   ....[61]....
        /*04d8*/ 	.word	0x000031b0
        /*04dc*/ 	.word	0x000000ff
        /*04e0*/ 	.word	0x00000008
        /*04e4*/ 	.short	0x010a
        /*04e6*/ 	.byte	0x06
	.zero		1


	//   ....[62]....
        /*04e8*/ 	.word	0x00003270
        /*04ec*/ 	.word	0x000000ff
        /*04f0*/ 	.word	0x00000000
        /*04f4*/ 	.short	0x0101
        /*04f6*/ 	.byte	0x07
	.zero		1


	//   ....[63]....
        /*04f8*/ 	.word	0x00003570
        /*04fc*/ 	.word	0x00000000
        /*0500*/ 	.word	0x00000080
        /*0504*/ 	.short	0x010a
        /*0506*/ 	.byte	0xff
	.zero		1


	//   ....[64]....
        /*0508*/ 	.word	0x00003630
        /*050c*/ 	.word	0x00000000
        /*0510*/ 	.word	0x00000000
        /*0514*/ 	.short	0x0101
        /*0516*/ 	.byte	0xff
	.zero		1


	//   ....[65]....
        /*0518*/ 	.word	0x000036f0
        /*051c*/ 	.word	0x000000ff
        /*0520*/ 	.word	0x00000000
        /*0524*/ 	.short	0x010a
        /*0526*/ 	.byte	0x06
	.zero		1


	//   ....[66]....
        /*0528*/ 	.word	0x00003700
        /*052c*/ 	.word	0x000000ff
        /*0530*/ 	.word	0x000000c0
        /*0534*/ 	.short	0x010a
        /*0536*/ 	.byte	0x0a
	.zero		1


	//   ....[67]....
        /*0538*/ 	.word	0x000037b0
        /*053c*/ 	.word	0x000000ff
        /*0540*/ 	.word	0x00000000
        /*0544*/ 	.short	0x010a
        /*0546*/ 	.byte	0x09
	.zero		1


	//   ....[68]....
        /*0548*/ 	.word	0x000038f0
        /*054c*/ 	.word	0x000000ff
        /*0550*/ 	.word	0x00000000
        /*0554*/ 	.short	0x010a
        /*0556*/ 	.byte	0x06
	.zero		1


	//   ....[69]....
        /*0558*/ 	.word	0x00003b40
        /*055c*/ 	.word	0x000000ff
        /*0560*/ 	.word	0x00000000
        /*0564*/ 	.short	0x010a
        /*0566*/ 	.byte	0x07
	.zero		1


	//   ....[70]....
        /*0568*/ 	.word	0x00003bd0
        /*056c*/ 	.word	0x000000ff
        /*0570*/ 	.word	0x00000000
        /*0574*/ 	.short	0x010a
        /*0576*/ 	.byte	0x07
	.zero		1


	//   ....[71]....
        /*0578*/ 	.word	0x00003c60
        /*057c*/ 	.word	0x000000ff
        /*0580*/ 	.word	0x00000000
        /*0584*/ 	.short	0x010a
        /*0586*/ 	.byte	0x07
	.zero		1


	//   ....[72]....
        /*0588*/ 	.word	0x00003d00
        /*058c*/ 	.word	0x00000000
        /*0590*/ 	.word	0x00000000
        /*0594*/ 	.short	0x010a
        /*0596*/ 	.byte	0xff
	.zero		1


	//   ....[73]....
        /*0598*/ 	.word	0x00003d40
        /*059c*/ 	.word	0x00000000
        /*05a0*/ 	.word	0x00000000
        /*05a4*/ 	.short	0x010a
        /*05a6*/ 	.byte	0xff
	.zero		1


	//   ....[74]....
        /*05a8*/ 	.word	0x00003db0
        /*05ac*/ 	.word	0x000000ff
        /*05b0*/ 	.word	0x00000000
        /*05b4*/ 	.short	0x0101
        /*05b6*/ 	.byte	0x05
	.zero		1


	//   ....[75]....
        /*05b8*/ 	.word	0x00003df0
        /*05bc*/ 	.word	0x000000ff
        /*05c0*/ 	.word	0x00000100
        /*05c4*/ 	.short	0x010a
        /*05c6*/ 	.byte	0x08
	.zero		1


	//   ....[76]....
        /*05c8*/ 	.word	0x00003e40
        /*05cc*/ 	.word	0x000000ff
        /*05d0*/ 	.word	0x00000000
        /*05d4*/ 	.short	0x0101
        /*05d6*/ 	.byte	0x05
	.zero		1


	//   ....[77]....
        /*05d8*/ 	.word	0x00004270
        /*05dc*/ 	.word	0x00000000
        /*05e0*/ 	.word	0x00000080
        /*05e4*/ 	.short	0x010a
        /*05e6*/ 	.byte	0xff
	.zero		1


	//   ....[78]....
        /*05e8*/ 	.word	0x00004330
        /*05ec*/ 	.word	0x00000000
        /*05f0*/ 	.word	0x00000000
        /*05f4*/ 	.short	0x0101
        /*05f6*/ 	.byte	0xff
	.zero		1


	//   ....[79]....
        /*05f8*/ 	.word	0x00004650
        /*05fc*/ 	.word	0x000000ff
        /*0600*/ 	.word	0x00000078
        /*0604*/ 	.short	0x010a
        /*0606*/ 	.byte	0x07
	.zero		1


	//   ....[80]....
        /*0608*/ 	.word	0x00004840
        /*060c*/ 	.word	0x000000ff
        /*0610*/ 	.word	0x00000060
        /*0614*/ 	.short	0x010a
        /*0616*/ 	.byte	0x07
	.zero		1


	//   ....[81]....
        /*0618*/ 	.word	0x00004aa0
        /*061c*/ 	.word	0x000000ff
        /*0620*/ 	.word	0x00000050
        /*0624*/ 	.short	0x010b
        /*0626*/ 	.byte	0x07
	.zero		1


	//   ....[82]....
        /*0628*/ 	.word	0x00004b10
        /*062c*/ 	.word	0x000000ff
        /*0630*/ 	.word	0x00000000
        /*0634*/ 	.short	0x0101
        /*0636*/ 	.byte	0x0e
	.zero		1


	//   ....[83]....
        /*0638*/ 	.word	0x00004b50
        /*063c*/ 	.word	0x000000ff
        /*0640*/ 	.word	0x00000068
        /*0644*/ 	.short	0x010a
        /*0646*/ 	.byte	0x07
	.zero		1


	//   ....[84]....
        /*0648*/ 	.word	0x00004d80
        /*064c*/ 	.word	0x000000ff
        /*0650*/ 	.word	0x00000058
        /*0654*/ 	.short	0x010b
        /*0656*/ 	.byte	0x07
	.zero		1


	//   ....[85]....
        /*0658*/ 	.word	0x00004da0
        /*065c*/ 	.word	0x000000ff
        /*0660*/ 	.word	0x00000000
        /*0664*/ 	.short	0x0101
        /*0666*/ 	.byte	0x0d
	.zero		1


	//   ....[86]....
        /*0668*/ 	.word	0x00004dd0
        /*066c*/ 	.word	0x000000ff
        /*0670*/ 	.word	0x00000060
        /*0674*/ 	.short	0x010a
        /*0676*/ 	.byte	0x07
	.zero		1


	//   ....[87]....
        /*0678*/ 	.word	0x00004e10
        /*067c*/ 	.word	0x00000000
        /*0680*/ 	.word	0x00000068
        /*0684*/ 	.short	0x010a
        /*0686*/ 	.byte	0xff
	.zero		1


	//   ....[88]....
        /*0688*/ 	.word	0x00005140
        /*068c*/ 	.word	0x00000000
        /*0690*/ 	.word	0x00000080
        /*0694*/ 	.short	0x010a
        /*0696*/ 	.byte	0xff
	.zero		1


	//   ....[89]....
        /*0698*/ 	.word	0x00005250
        /*069c*/ 	.word	0x00000000
        /*06a0*/ 	.word	0x00000000
        /*06a4*/ 	.short	0x0101
        /*06a6*/ 	.byte	0xff
	.zero		1


	//   ....[90]....
        /*06a8*/ 	.word	0x00005c60
        /*06ac*/ 	.word	0x00000003
        /*06b0*/ 	.word	0x00000050
        /*06b4*/ 	.short	0x010a
        /*06b6*/ 	.byte	0xff
	.zero		1


	//   ....[91]....
        /*06b8*/ 	.word	0x00005cb0
        /*06bc*/ 	.word	0x0000006f
        /*06c0*/ 	.word	0x000000a0
        /*06c4*/ 	.short	0x010a
        /*06c6*/ 	.byte	0xff
	.zero		1


	//   ....[92]....
        /*06c8*/ 	.word	0x00005de0
        /*06cc*/ 	.word	0x00000003
        /*06d0*/ 	.word	0x00000050
        /*06d4*/ 	.short	0x010a
        /*06d6*/ 	.byte	0xff
	.zero		1


	//   ....[93]....
        /*06d8*/ 	.word	0x00005f20
        /*06dc*/ 	.word	0x00000000
        /*06e0*/ 	.word	0x00000000
        /*06e4*/ 	.short	0x0101
        /*06e6*/ 	.byte	0xff
	.zero		1


	//   ....[94]....
        /*06e8*/ 	.word	0x00005f80
        /*06ec*/ 	.word	0x0000006f
        /*06f0*/ 	.word	0x000000a0
        /*06f4*/ 	.short	0x010a
        /*06f6*/ 	.byte	0xff
	.zero		1


	//   ....[95]....
        /*06f8*/ 	.word	0x00006b20
        /*06fc*/ 	.word	0x0000007d
        /*0700*/ 	.word	0x00000050
        /*0704*/ 	.short	0x010a
        /*0706*/ 	.byte	0xff
	.zero		1


	//   ....[96]....
        /*0708*/ 	.word	0x00006be0
        /*070c*/ 	.word	0x0000007d
        /*0710*/ 	.word	0x00000050
        /*0714*/ 	.short	0x010a
        /*0716*/ 	.byte	0xff
	.zero		1


	//   ....[97]....
        /*0718*/ 	.word	0x00006d20
        /*071c*/ 	.word	0x00000002
        /*0720*/ 	.word	0x00000000
        /*0724*/ 	.short	0x0101
        /*0726*/ 	.byte	0xff
	.zero		1


	//   ....[98]....
        /*0728*/ 	.word	0x00007000
        /*072c*/ 	.word	0x0000006f
        /*0730*/ 	.word	0x00000000
        /*0734*/ 	.short	0x0101
        /*0736*/ 	.byte	0xff
	.zero		1


	//   ....[99]....
        /*0738*/ 	.word	0x000079b0
        /*073c*/ 	.word	0x00000003
        /*0740*/ 	.word	0x000000f0
        /*0744*/ 	.short	0x010a
        /*0746*/ 	.byte	0xff
	.zero		1


	//   ....[100]....
        /*0748*/ 	.word	0x00007a10
        /*074c*/ 	.word	0x00000002
        /*0750*/ 	.word	0x00000028
        /*0754*/ 	.short	0x010a
        /*0756*/ 	.byte	0xff
	.zero		1


	//   ....[101]....
        /*0758*/ 	.word	0x00007a70
        /*075c*/ 	.word	0x00000002
        /*0760*/ 	.word	0x00000028
        /*0764*/ 	.short	0x010a
        /*0766*/ 	.byte	0xff
	.zero		1


	//   ....[102]....
        /*0768*/ 	.word	0x00007ac0
        /*076c*/ 	.word	0x00000002
        /*0770*/ 	.word	0x00000080
        /*0774*/ 	.short	0x010a
        /*0776*/ 	.byte	0xff
	.zero		1


	//   ....[103]....
        /*0778*/ 	.word	0x00007b20
        /*077c*/ 	.word	0x00000000
        /*0780*/ 	.word	0x00000000
        /*0784*/ 	.short	0x010a
        /*0786*/ 	.byte	0xff
	.zero		1


	//   ....[104]....
        /*0788*/ 	.word	0x00007b80
        /*078c*/ 	.word	0x00000000
        /*0790*/ 	.word	0x00000000
        /*0794*/ 	.short	0x010a
        /*0796*/ 	.byte	0xff
	.zero		1


	//   ....[105]....
        /*0798*/ 	.word	0x00007be0
        /*079c*/ 	.word	0x00000000
        /*07a0*/ 	.word	0x00000000
        /*07a4*/ 	.short	0x010a
        /*07a6*/ 	.byte	0xff
	.zero		1


	//   ....[106]....
        /*07a8*/ 	.word	0x00007c40
        /*07ac*/ 	.word	0x00000000
        /*07b0*/ 	.word	0x00000000
        /*07b4*/ 	.short	0x010a
        /*07b6*/ 	.byte	0xff
	.zero		1


	//   ....[107]....
        /*07b8*/ 	.word	0x00007c90
        /*07bc*/ 	.word	0x00000000
        /*07c0*/ 	.word	0x000000e0
        /*07c4*/ 	.short	0x010a
        /*07c6*/ 	.byte	0xff
	.zero		1


	//   ....[108]....
        /*07c8*/ 	.word	0x00007cf0
        /*07cc*/ 	.word	0x00000000
        /*07d0*/ 	.word	0x00000090
        /*07d4*/ 	.short	0x010a
        /*07d6*/ 	.byte	0xff
	.zero		1


	//   ....[109]....
        /*07d8*/ 	.word	0x00007d40
        /*07dc*/ 	.word	0x00000000
        /*07e0*/ 	.word	0x00000080
        /*07e4*/ 	.short	0x010a
        /*07e6*/ 	.byte	0xff
	.zero		1


	//   ....[110]....
        /*07e8*/ 	.word	0x00007da0
        /*07ec*/ 	.word	0x00000000
        /*07f0*/ 	.word	0x00000090
        /*07f4*/ 	.short	0x010a
        /*07f6*/ 	.byte	0xff
	.zero		1


	//   ....[111]....
        /*07f8*/ 	.word	0x00007e00
        /*07fc*/ 	.word	0x00000004
        /*0800*/ 	.word	0x00000008
        /*0804*/ 	.short	0x010a
        /*0806*/ 	.byte	0xff
	.zero		1


	//   ....[112]....
        /*0808*/ 	.word	0x00007ee0
        /*080c*/ 	.word	0x00000002
        /*0810*/ 	.word	0x00000008
        /*0814*/ 	.short	0x010a
        /*0816*/ 	.byte	0xff
	.zero		1


	//   ....[113]....
        /*0818*/ 	.word	0x00007f30
        /*081c*/ 	.word	0x00000000
        /*0820*/ 	.word	0x00000080
        /*0824*/ 	.short	0x010a
        /*0826*/ 	.byte	0xff
	.zero		1


	//   ....[114]....
        /*0828*/ 	.word	0x00007f90
        /*082c*/ 	.word	0x00000000
        /*0830*/ 	.word	0x000000c0
        /*0834*/ 	.short	0x010a
        /*0836*/ 	.byte	0xff
	.zero		1


	//   ....[115]....
        /*0838*/ 	.word	0x00007ff0
        /*083c*/ 	.word	0x00000000
        /*0840*/ 	.word	0x00000000
        /*0844*/ 	.short	0x010a
        /*0846*/ 	.byte	0xff
	.zero		1


	//   ....[116]....
        /*0848*/ 	.word	0x00008050
        /*084c*/ 	.word	0x00000000
        /*0850*/ 	.word	0x00000000
        /*0854*/ 	.short	0x010a
        /*0856*/ 	.byte	0xff
	.zero		1


	//   ....[117]....
        /*0858*/ 	.word	0x000080b0
        /*085c*/ 	.word	0x00000000
        /*0860*/ 	.word	0x00000000
        /*0864*/ 	.short	0x010a
        /*0866*/ 	.byte	0xff
	.zero		1


	//   ....[118]....
        /*0868*/ 	.word	0x00008110
        /*086c*/ 	.word	0x00000000
        /*0870*/ 	.word	0x00000000
        /*0874*/ 	.short	0x010a
        /*0876*/ 	.byte	0xff
	.zero		1


	//   ....[119]....
        /*0878*/ 	.word	0x00008170
        /*087c*/ 	.word	0x00000000
        /*0880*/ 	.word	0x00000100
        /*0884*/ 	.short	0x010a
        /*0886*/ 	.byte	0xff
	.zero		1


	//   ....[120]....
        /*0888*/ 	.word	0x000081c0
        /*088c*/ 	.word	0x00000000
        /*0890*/ 	.word	0x00000080
        /*0894*/ 	.short	0x010a
        /*0896*/ 	.byte	0xff
	.zero		1


	//   ....[121]....
        /*0898*/ 	.word	0x00008220
        /*089c*/ 	.word	0x00000000
        /*08a0*/ 	.word	0x00000078
        /*08a4*/ 	.short	0x010a
        /*08a6*/ 	.byte	0xff
	.zero		1


	//   ....[122]....
        /*08a8*/ 	.word	0x00008280
        /*08ac*/ 	.word	0x00000003
        /*08b0*/ 	.word	0x00000060
        /*08b4*/ 	.short	0x010a
        /*08b6*/ 	.byte	0xff
	.zero		1


	//   ....[123]....
        /*08b8*/ 	.word	0x000082e0
        /*08bc*/ 	.word	0x00000003
        /*08c0*/ 	.word	0x00000068
        /*08c4*/ 	.short	0x010a
        /*08c6*/ 	.byte	0xff
	.zero		1


	//   ....[124]....
        /*08c8*/ 	.word	0x00008340
        /*08cc*/ 	.word	0x00000000
        /*08d0*/ 	.word	0x00000060
        /*08d4*/ 	.short	0x010a
        /*08d6*/ 	.byte	0xff
	.zero		1


	//   ....[125]....
        /*08d8*/ 	.word	0x00008390
        /*08dc*/ 	.word	0x00000000
        /*08e0*/ 	.word	0x00000080
        /*08e4*/ 	.short	0x010a
        /*08e6*/ 	.byte	0xff
	.zero		1


	//   ....[126]....
        /*08e8*/ 	.word	0x000083e0
        /*08ec*/ 	.word	0x00000003
        /*08f0*/ 	.word	0x00000050
        /*08f4*/ 	.short	0x010a
        /*08f6*/ 	.byte	0xff
	.zero		1


	//   ....[127]....
        /*08f8*/ 	.word	0x00008430
        /*08fc*/ 	.word	0x0000006f
        /*0900*/ 	.word	0x000000a0
        /*0904*/ 	.short	0x010a
        /*0906*/ 	.byte	0xff
	.zero		1


	//   ....[128]....
        /*0908*/ 	.word	0x00008480
        /*090c*/ 	.word	0x0000007d
        /*0910*/ 	.word	0x00000050
        /*0914*/ 	.short	0x010a
        /*0916*/ 	.byte	0xff
	.zero		1


	//----- nvinfo : EIATTR_NUM_MBARRIERS
	.align		4
.L_47:
        /*0918*/ 	.byte	0x03, 0x38
        /*091a*/ 	.short	0x0021


	//----- nvinfo : EIATTR_EXIT_INSTR_OFFSETS
	.align		4
        /*091c*/ 	.byte	0x04, 0x1c
        /*091e*/ 	.short	(.L_49 - .L_48)


	//   ....[0]....
.L_48:
        /*0920*/ 	.word	0x00002870


	//   ....[1]....
        /*0924*/ 	.word	0x00002d70


	//   ....[2]....
        /*0928*/ 	.word	0x00002dd0


	//   ....[3]....
        /*092c*/ 	.word	0x00004070


	//   ....[4]....
        /*0930*/ 	.word	0x00004e40


	//   ....[5]....
        /*0934*/ 	.word	0x00004e80


	//   ....[6]....
        /*0938*/ 	.word	0x000079a0


	//----- nvinfo : EIATTR_MAX_THREADS
	.align		4
.L_49:
        /*093c*/ 	.byte	0x04, 0x05
        /*093e*/ 	.short	(.L_51 - .L_50)
.L_50:
        /*0940*/ 	.word	0x00000100
        /*0944*/ 	.word	0x00000001
        /*0948*/ 	.word	0x00000001


	//----- nvinfo : EIATTR_CRS_STACK_SIZE
	.align		4
.L_51:
        /*094c*/ 	.byte	0x04, 0x1e
        /*094e*/ 	.short	(.L_53 - .L_52)
.L_52:
        /*0950*/ 	.word	0x00000000


	//----- nvinfo : EIATTR_CBANK_PARAM_SIZE
	.align		4
.L_53:
        /*0954*/ 	.byte	0x03, 0x19
        /*0956*/ 	.short	0x0800


	//----- nvinfo : EIATTR_PARAM_CBANK
	.align		4
        /*0958*/ 	.byte	0x04, 0x0a
        /*095a*/ 	.short	(.L_55 - .L_54)
	.align		4
.L_54:
        /*095c*/ 	.word	index@(.nv.constant0._ZN7cutlass13device_kernelINS_4gemm6kernel13GemmUniversalIN4cute5tupleIJiiiiEEENS1_10collective13CollectiveMmaINS1_35MainloopSm100TmaUmmaWarpSpecializedILi5ELi2ELi4ENS5_IJNS4_1CILi2EEENSA_ILi1EEESC_EEEEENS5_IJNSA_ILi128EEESF_NSA_ILi64EEEEEENS_12float_e4m3_tENS5_IJlSC_lEEESI_SJ_NS4_8TiledMMAINS4_8MMA_AtomIJNS4_10MMA_TraitsINS4_25SM100_MMA_F8F6F4_2x1SM_SSEJSI_SI_fSF_SF_NS4_17integral_constantINS4_4UMMA5MajorELSQ_0EEESR_NSO_INSP_7ScaleInELSS_0EEEST_EEEEEENS4_6LayoutINS5_IJSC_SC_SC_EEENS5_IJNSA_ILi0EEESY_SY_EEEEENS5_IJNS4_10UnderscoreES11_S11_EEEEENS4_18SM100_TMA_2SM_LOADENS4_14ComposedLayoutINS4_7SwizzleILi2ELi4ELi3EEENS4_18smem_ptr_flag_bitsILi8EEENSW_INS5_IJNSA_ILi8EEESG_EEENS5_IJSG_SC_EEEEEEEvNS4_8identityES14_S1E_vS1F_EENS_8epilogue10collective18CollectiveEpilogueINS1H_23Sm100TmaWarpSpecializedILi2ELi2ELi32ELb0ELb0EEEJNS5_IJSG_SF_SG_EEENS5_IJNSW_ISG_SC_EENSW_INS5_IJNSA_ILi32EEESB_EEENS5_IJSC_SG_EEEEEEEESI_SJ_SI_SJ_NS1H_6fusion15FusionCallbacksIS1L_NS1T_17LinearCombinationISI_fSI_fLNS_15FloatRoundStyleE2EEES1M_S1S_JEEENS4_5SM1004TMEM4LOAD26SM100_TMEM_LOAD_32dp32b32xENS4_13SM90_TMA_LOADENS15_INS16_ILi1ELi4ELi3EEES19_NSW_INS5_IJS1A_S1O_EEENS5_IJS1O_SC_EEEEEEENS4_39AutoVectorizingCopyWithAssumedAlignmentILi128EEENS4_14SM90_TMA_STOREES28_S2A_S2A_EEEvvEEEEvNT_6ParamsE)
        /*0960*/ 	.short	0x0380
        /*0962*/ 	.short	0x0800


	//----- nvinfo : EIATTR_SW_WAR
	.align		4
.L_55:
        /*0964*/ 	.byte	0x04, 0x36
        /*0966*/ 	.short	(.L_57 - .L_56)
.L_56:
        /*0968*/ 	.word	0x00000008
.L_57:


//--------------------- .nv.callgraph             --------------------------
	.section	.nv.callgraph,"",@"SHT_CUDA_CALLGRAPH"
	.align	4
	.sectionentsize	8
	.align		4
        /*0000*/ 	.word	0x00000000
	.align		4
        /*0004*/ 	.word	0xffffffff
	.align		4
        /*0008*/ 	.word	index@(_ZN7cutlass13device_kernelINS_4gemm6kernel13GemmUniversalIN4cute5tupleIJiiiiEEENS1_10collective13CollectiveMmaINS1_35MainloopSm100TmaUmmaWarpSpecializedILi5ELi2ELi4ENS5_IJNS4_1CILi2EEENSA_ILi1EEESC_EEEEENS5_IJNSA_ILi128EEESF_NSA_ILi64EEEEEENS_12float_e4m3_tENS5_IJlSC_lEEESI_SJ_NS4_8TiledMMAINS4_8MMA_AtomIJNS4_10MMA_TraitsINS4_25SM100_MMA_F8F6F4_2x1SM_SSEJSI_SI_fSF_SF_NS4_17integral_constantINS4_4UMMA5MajorELSQ_0EEESR_NSO_INSP_7ScaleInELSS_0EEEST_EEEEEENS4_6LayoutINS5_IJSC_SC_SC_EEENS5_IJNSA_ILi0EEESY_SY_EEEEENS5_IJNS4_10UnderscoreES11_S11_EEEEENS4_18SM100_TMA_2SM_LOADENS4_14ComposedLayoutINS4_7SwizzleILi2ELi4ELi3EEENS4_18smem_ptr_flag_bitsILi8EEENSW_INS5_IJNSA_ILi8EEESG_EEENS5_IJSG_SC_EEEEEEEvNS4_8identityES14_S1E_vS1F_EENS_8epilogue10collective18CollectiveEpilogueINS1H_23Sm100TmaWarpSpecializedILi2ELi2ELi32ELb0ELb0EEEJNS5_IJSG_SF_SG_EEENS5_IJNSW_ISG_SC_EENSW_INS5_IJNSA_ILi32EEESB_EEENS5_IJSC_SG_EEEEEEEESI_SJ_SI_SJ_NS1H_6fusion15FusionCallbacksIS1L_NS1T_17LinearCombinationISI_fSI_fLNS_15FloatRoundStyleE2EEES1M_S1S_JEEENS4_5SM1004TMEM4LOAD26SM100_TMEM_LOAD_32dp32b32xENS4_13SM90_TMA_LOADENS15_INS16_ILi1ELi4ELi3EEES19_NSW_INS5_IJS1A_S1O_EEENS5_IJS1O_SC_EEEEEEENS4_39AutoVectorizingCopyWithAssumedAlignmentILi128EEENS4_14SM90_TMA_STOREES28_S2A_S2A_EEEvvEEEEvNT_6ParamsE)
	.align		4
        /*000c*/ 	.word	index@(__assertfail)
	.align		4
        /*0010*/ 	.word	0x00000000
	.align		4
        /*0014*/ 	.word	0xfffffffe
	.align		4
        /*0018*/ 	.word	0x00000000
	.align		4
        /*001c*/ 	.word	0xfffffffd
	.align		4
        /*0020*/ 	.word	0x00000000
	.align		4
        /*0024*/ 	.word	0xfffffffc


//--------------------- .nv.constant4             --------------------------
	.section	.nv.constant4,"a",@progbits
	.align	8
	.align		8
.nv.constant4:
        /*0000*/ 	.dword	__assertfail
	.align		8
        /*0008*/ 	.dword	__unnamed_1
	.align		8
        /*0010*/ 	.dword	__unnamed_2
	.align		8
        /*0018*/ 	.dword	_ZN39_INTERNAL_b38d9806_4_k_cu_362db304_97074cuda3std3__45__cpo5beginE
	.align		8
        /*0020*/ 	.dword	_ZN39_INTERNAL_b38d9806_4_k_cu_362db304_97074cuda3std3__45__cpo3endE
	.align		8
        /*0028*/ 	.dword	_ZN39_INTERNAL_b38d9806_4_k_cu_362db304_97074cuda3std3__45__cpo6cbeginE
	.align		8
        /*0030*/ 	.dword	_ZN39_INTERNAL_b38d9806_4_k_cu_362db304_97074cuda3std3__45__cpo4cendE
	.align		8
        /*0038*/ 	.dword	_ZN39_INTERNAL_b38d9806_4_k_cu_362db304_97074cuda3std3__441_GLOBAL__N__b38d9806_4_k_cu_362db304_97076ignoreE
	.align		8
        /*0040*/ 	.dword	_ZN39_INTERNAL_b38d9806_4_k_cu_362db304_97074cuda3std3__419piecewise_constructE
	.align		8
        /*0048*/ 	.dword	_ZN39_INTERNAL_b38d9806_4_k_cu_362db304_97074cuda3std3__48in_placeE
	.align		8
        /*0050*/ 	.dword	_ZN39_INTERNAL_b38d9806_4_k_cu_362db304_97074cuda3std6ranges3__45__cpo4swapE
	.align		8
        /*0058*/ 	.dword	_ZN39_INTERNAL_b38d9806_4_k_cu_362db304_97074cuda3std6ranges3__45__cpo9iter_moveE
	.align		8
        /*0060*/ 	.dword	_ZN39_INTERNAL_b38d9806_4_k_cu_362db304_97074cute7productE
	.align		8
        /*0068*/ 	.dword	_ZN39_INTERNAL_b38d9806_4_k_cu_362db304_97074cute1_E
	.align		8
        /*0070*/ 	.dword	$str$25
	.align		8
        /*0078*/ 	.dword	$str$26
	.align		8
        /*0080*/ 	.dword	$str$27
	.align		8
        /*0088*/ 	.dword	$str$28


//--------------------- .text._ZN7cutlass13device_kernelINS_4gemm6kernel13GemmUniversalIN4cute5tupleIJiiiiEEENS1_10collective13CollectiveMmaINS1_35MainloopSm100TmaUmmaWarpSpecializedILi5ELi2ELi4ENS5_IJNS4_1CILi2EEENSA_ILi1EEESC_EEEEENS5_IJNSA_ILi128EEESF_NSA_ILi64EEEEEENS_12float_e4m3_tENS5_IJlSC_lEEESI_SJ_NS4_8TiledMMAINS4_8MMA_AtomIJNS4_10MMA_TraitsINS4_25SM100_MMA_F8F6F4_2x1SM_SSEJSI_SI_fSF_SF_NS4_17integral_constantINS4_4UMMA5MajorELSQ_0EEESR_NSO_INSP_7ScaleInELSS_0EEEST_EEEEEENS4_6LayoutINS5_IJSC_SC_SC_EEENS5_IJNSA_ILi0EEESY_SY_EEEEENS5_IJNS4_10UnderscoreES11_S11_EEEEENS4_18SM100_TMA_2SM_LOADENS4_14ComposedLayoutINS4_7SwizzleILi2ELi4ELi3EEENS4_18smem_ptr_flag_bitsILi8EEENSW_INS5_IJNSA_ILi8EEESG_EEENS5_IJSG_SC_EEEEEEEvNS4_8identityES14_S1E_vS1F_EENS_8epilogue10collective18CollectiveEpilogueINS1H_23Sm100TmaWarpSpecializedILi2ELi2ELi32ELb0ELb0EEEJNS5_IJSG_SF_SG_EEENS5_IJNSW_ISG_SC_EENSW_INS5_IJNSA_ILi32EEESB_EEENS5_IJSC_SG_EEEEEEEESI_SJ_SI_SJ_NS1H_6fusion15FusionCallbacksIS1L_NS1T_17LinearCombinationISI_fSI_fLNS_15FloatRoundStyleE2EEES1M_S1S_JEEENS4_5SM1004TMEM4LOAD26SM100_TMEM_LOAD_32dp32b32xENS4_13SM90_TMA_LOADENS15_INS16_ILi1ELi4ELi3EEES19_NSW_INS5_IJS1A_S1O_EEENS5_IJS1O_SC_EEEEEEENS4_39AutoVectorizingCopyWithAssumedAlignmentILi128EEENS4_14SM90_TMA_STOREES28_S2A_S2A_EEEvvEEEEvNT_6ParamsE --------------------------
	.section	.text._ZN7cutlass13device_kernelINS_4gemm6kernel13GemmUniversalIN4cute5tupleIJiiiiEEENS1_10collective13CollectiveMmaINS1_35MainloopSm100TmaUmmaWarpSpecializedILi5ELi2ELi4ENS5_IJNS4_1CILi2EEENSA_ILi1EEESC_EEEEENS5_IJNSA_ILi128EEESF_NSA_ILi64EEEEEENS_12float_e4m3_tENS5_IJlSC_lEEESI_SJ_NS4_8TiledMMAINS4_8MMA_AtomIJNS4_10MMA_TraitsINS4_25SM100_MMA_F8F6F4_2x1SM_SSEJSI_SI_fSF_SF_NS4_17integral_constantINS4_4UMMA5MajorELSQ_0EEESR_NSO_INSP_7ScaleInELSS_0EEEST_EEEEEENS4_6LayoutINS5_IJSC_SC_SC_EEENS5_IJNSA_ILi0EEESY_SY_EEEEENS5_IJNS4_10UnderscoreES11_S11_EEEEENS4_18SM100_TMA_2SM_LOADENS4_14ComposedLayoutINS4_7SwizzleILi2ELi4ELi3EEENS4_18smem_ptr_flag_bitsILi8EEENSW_INS5_IJNSA_ILi8EEESG_EEENS5_IJSG_SC_EEEEEEEvNS4_8identityES14_S1E_vS1F_EENS_8epilogue10collective18CollectiveEpilogueINS1H_23Sm100TmaWarpSpecializedILi2ELi2ELi32ELb0ELb0EEEJNS5_IJSG_SF_SG_EEENS5_IJNSW_ISG_SC_EENSW_INS5_IJNSA_ILi32EEESB_EEENS5_IJSC_SG_EEEEEEEESI_SJ_SI_SJ_NS1H_6fusion15FusionCallbacksIS1L_NS1T_17LinearCombinationISI_fSI_fLNS_15FloatRoundStyleE2EEES1M_S1S_JEEENS4_5SM1004TMEM4LOAD26SM100_TMEM_LOAD_32dp32b32xENS4_13SM90_TMA_LOADENS15_INS16_ILi1ELi4ELi3EEES19_NSW_INS5_IJS1A_S1O_EEENS5_IJS1O_SC_EEEEEEENS4_39AutoVectorizingCopyWithAssumedAlignmentILi128EEENS4_14SM90_TMA_STOREES28_S2A_S2A_EEEvvEEEEvNT_6ParamsE,"ax",@progbits
	.align	128
.text._ZN7cutlass13device_kernelINS_4gemm6kernel13GemmUniversalIN4cute5tupleIJiiiiEEENS1_10collective13CollectiveMmaINS1_35MainloopSm100TmaUmmaWarpSpecializedILi5ELi2ELi4ENS5_IJNS4_1CILi2EEENSA_ILi1EEESC_EEEEENS5_IJNSA_ILi128EEESF_NSA_ILi64EEEEEENS_12float_e4m3_tENS5_IJlSC_lEEESI_SJ_NS4_8TiledMMAINS4_8MMA_AtomIJNS4_10MMA_TraitsINS4_25SM100_MMA_F8F6F4_2x1SM_SSEJSI_SI_fSF_SF_NS4_17integral_constantINS4_4UMMA5MajorELSQ_0EEESR_NSO_INSP_7ScaleInELSS_0EEEST_EEEEEENS4_6LayoutINS5_IJSC_SC_SC_EEENS5_IJNSA_ILi0EEESY_SY_EEEEENS5_IJNS4_10UnderscoreES11_S11_EEEEENS4_18SM100_TMA_2SM_LOADENS4_14ComposedLayoutINS4_7SwizzleILi2ELi4ELi3EEENS4_18smem_ptr_flag_bitsILi8EEENSW_INS5_IJNSA_ILi8EEESG_EEENS5_IJSG_SC_EEEEEEEvNS4_8identityES14_S1E_vS1F_EENS_8epilogue10collective18CollectiveEpilogueINS1H_23Sm100TmaWarpSpecializedILi2ELi2ELi32ELb0ELb0EEEJNS5_IJSG_SF_SG_EEENS5_IJNSW_ISG_SC_EENSW_INS5_IJNSA_ILi32EEESB_EEENS5_IJSC_SG_EEEEEEEESI_SJ_SI_SJ_NS1H_6fusion15FusionCallbacksIS1L_NS1T_17LinearCombinationISI_fSI_fLNS_15FloatRoundStyleE2EEES1M_S1S_JEEENS4_5SM1004TMEM4LOAD26SM100_TMEM_LOAD_32dp32b32xENS4_13SM90_TMA_LOADENS15_INS16_ILi1ELi4ELi3EEES19_NSW_INS5_IJS1A_S1O_EEENS5_IJS1O_SC_EEEEEEENS4_39AutoVectorizingCopyWithAssumedAlignmentILi128EEENS4_14SM90_TMA_STOREES28_S2A_S2A_EEEvvEEEEvNT_6ParamsE:
        .type           _ZN7cutlass13device_kernelINS_4gemm6kernel13GemmUniversalIN4cute5tupleIJiiiiEEENS1_10collective13CollectiveMmaINS1_35MainloopSm100TmaUmmaWarpSpecializedILi5ELi2ELi4ENS5_IJNS4_1CILi2EEENSA_ILi1EEESC_EEEEENS5_IJNSA_ILi128EEESF_NSA_ILi64EEEEEENS_12float_e4m3_tENS5_IJlSC_lEEESI_SJ_NS4_8TiledMMAINS4_8MMA_AtomIJNS4_10MMA_TraitsINS4_25SM100_MMA_F8F6F4_2x1SM_SSEJSI_SI_fSF_SF_NS4_17integral_constantINS4_4UMMA5MajorELSQ_0EEESR_NSO_INSP_7ScaleInELSS_0EEEST_EEEEEENS4_6LayoutINS5_IJSC_SC_SC_EEENS5_IJNSA_ILi0EEESY_SY_EEEEENS5_IJNS4_10UnderscoreES11_S11_EEEEENS4_18SM100_TMA_2SM_LOADENS4_14ComposedLayoutINS4_7SwizzleILi2ELi4ELi3EEENS4_18smem_ptr_flag_bitsILi8EEENSW_INS5_IJNSA_ILi8EEESG_EEENS5_IJSG_SC_EEEEEEEvNS4_8identityES14_S1E_vS1F_EENS_8epilogue10collective18CollectiveEpilogueINS1H_23Sm100TmaWarpSpecializedILi2ELi2ELi32ELb0ELb0EEEJNS5_IJSG_SF_SG_EEENS5_IJNSW_ISG_SC_EENSW_INS5_IJNSA_ILi32EEESB_EEENS5_IJSC_SG_EEEEEEEESI_SJ_SI_SJ_NS1H_6fusion15FusionCallbacksIS1L_NS1T_17LinearCombinationISI_fSI_fLNS_15FloatRoundStyleE2EEES1M_S1S_JEEENS4_5SM1004TMEM4LOAD26SM100_TMEM_LOAD_32dp32b32xENS4_13SM90_TMA_LOADENS15_INS16_ILi1ELi4ELi3EEES19_NSW_INS5_IJS1A_S1O_EEENS5_IJS1O_SC_EEEEEEENS4_39AutoVectorizingCopyWithAssumedAlignmentILi128EEENS4_14SM90_TMA_STOREES28_S2A_S2A_EEEvvEEEEvNT_6ParamsE,@function
        .size           _ZN7cutlass13device_kernelINS_4gemm6kernel13GemmUniversalIN4cute5tupleIJiiiiEEENS1_10collective13CollectiveMmaINS1_35MainloopSm100TmaUmmaWarpSpecializedILi5ELi2ELi4ENS5_IJNS4_1CILi2EEENSA_ILi1EEESC_EEEEENS5_IJNSA_ILi128EEESF_NSA_ILi64EEEEEENS_12float_e4m3_tENS5_IJlSC_lEEESI_SJ_NS4_8TiledMMAINS4_8MMA_AtomIJNS4_10MMA_TraitsINS4_25SM100_MMA_F8F6F4_2x1SM_SSEJSI_SI_fSF_SF_NS4_17integral_constantINS4_4UMMA5MajorELSQ_0EEESR_NSO_INSP_7ScaleInELSS_0EEEST_EEEEEENS4_6LayoutINS5_IJSC_SC_SC_EEENS5_IJNSA_ILi0EEESY_SY_EEEEENS5_IJNS4_10UnderscoreES11_S11_EEEEENS4_18SM100_TMA_2SM_LOADENS4_14ComposedLayoutINS4_7SwizzleILi2ELi4ELi3EEENS4_18smem_ptr_flag_bitsILi8EEENSW_INS5_IJNSA_ILi8EEESG_EEENS5_IJSG_SC_EEEEEEEvNS4_8identityES14_S1E_vS1F_EENS_8epilogue10collective18CollectiveEpilogueINS1H_23Sm100TmaWarpSpecializedILi2ELi2ELi32ELb0ELb0EEEJNS5_IJSG_SF_SG_EEENS5_IJNSW_ISG_SC_EENSW_INS5_IJNSA_ILi32EEESB_EEENS5_IJSC_SG_EEEEEEEESI_SJ_SI_SJ_NS1H_6fusion15FusionCallbacksIS1L_NS1T_17LinearCombinationISI_fSI_fLNS_15FloatRoundStyleE2EEES1M_S1S_JEEENS4_5SM1004TMEM4LOAD26SM100_TMEM_LOAD_32dp32b32xENS4_13SM90_TMA_LOADENS15_INS16_ILi1ELi4ELi3EEES19_NSW_INS5_IJS1A_S1O_EEENS5_IJS1O_SC_EEEEEEENS4_39AutoVectorizingCopyWithAssumedAlignmentILi128EEENS4_14SM90_TMA_STOREES28_S2A_S2A_EEEvvEEEEvNT_6ParamsE,(.L_x_166 - _ZN7cutlass13device_kernelINS_4gemm6kernel13GemmUniversalIN4cute5tupleIJiiiiEEENS1_10collective13CollectiveMmaINS1_35MainloopSm100TmaUmmaWarpSpecializedILi5ELi2ELi4ENS5_IJNS4_1CILi2EEENSA_ILi1EEESC_EEEEENS5_IJNSA_ILi128EEESF_NSA_ILi64EEEEEENS_12float_e4m3_tENS5_IJlSC_lEEESI_SJ_NS4_8TiledMMAINS4_8MMA_AtomIJNS4_10MMA_TraitsINS4_25SM100_MMA_F8F6F4_2x1SM_SSEJSI_SI_fSF_SF_NS4_17integral_constantINS4_4UMMA5MajorELSQ_0EEESR_NSO_INSP_7ScaleInELSS_0EEEST_EEEEEENS4_6LayoutINS5_IJSC_SC_SC_EEENS5_IJNSA_ILi0EEESY_SY_EEEEENS5_IJNS4_10UnderscoreES11_S11_EEEEENS4_18SM100_TMA_2SM_LOADENS4_14ComposedLayoutINS4_7SwizzleILi2ELi4ELi3EEENS4_18smem_ptr_flag_bitsILi8EEENSW_INS5_IJNSA_ILi8EEESG_EEENS5_IJSG_SC_EEEEEEEvNS4_8identityES14_S1E_vS1F_EENS_8epilogue10collective18CollectiveEpilogueINS1H_23Sm100TmaWarpSpecializedILi2ELi2ELi32ELb0ELb0EEEJNS5_IJSG_SF_SG_EEENS5_IJNSW_ISG_SC_EENSW_INS5_IJNSA_ILi32EEESB_EEENS5_IJSC_SG_EEEEEEEESI_SJ_SI_SJ_NS1H_6fusion15FusionCallbacksIS1L_NS1T_17LinearCombinationISI_fSI_fLNS_15FloatRoundStyleE2EEES1M_S1S_JEEENS4_5SM1004TMEM4LOAD26SM100_TMEM_LOAD_32dp32b32xENS4_13SM90_TMA_LOADENS15_INS16_ILi1ELi4ELi3EEES19_NSW_INS5_IJS1A_S1O_EEENS5_IJS1O_SC_EEEEEEENS4_39AutoVectorizingCopyWithAssumedAlignmentILi128EEENS4_14SM90_TMA_STOREES28_S2A_S2A_EEEvvEEEEvNT_6ParamsE)
        .other          _ZN7cutlass13device_kernelINS_4gemm6kernel13GemmUniversalIN4cute5tupleIJiiiiEEENS1_10collective13CollectiveMmaINS1_35MainloopSm100TmaUmmaWarpSpecializedILi5ELi2ELi4ENS5_IJNS4_1CILi2EEENSA_ILi1EEESC_EEEEENS5_IJNSA_ILi128EEESF_NSA_ILi64EEEEEENS_12float_e4m3_tENS5_IJlSC_lEEESI_SJ_NS4_8TiledMMAINS4_8MMA_AtomIJNS4_10MMA_TraitsINS4_25SM100_MMA_F8F6F4_2x1SM_SSEJSI_SI_fSF_SF_NS4_17integral_constantINS4_4UMMA5MajorELSQ_0EEESR_NSO_INSP_7ScaleInELSS_0EEEST_EEEEEENS4_6LayoutINS5_IJSC_SC_SC_EEENS5_IJNSA_ILi0EEESY_SY_EEEEENS5_IJNS4_10UnderscoreES11_S11_EEEEENS4_18SM100_TMA_2SM_LOADENS4_14ComposedLayoutINS4_7SwizzleILi2ELi4ELi3EEENS4_18smem_ptr_flag_bitsILi8EEENSW_INS5_IJNSA_ILi8EEESG_EEENS5_IJSG_SC_EEEEEEEvNS4_8identityES14_S1E_vS1F_EENS_8epilogue10collective18CollectiveEpilogueINS1H_23Sm100TmaWarpSpecializedILi2ELi2ELi32ELb0ELb0EEEJNS5_IJSG_SF_SG_EEENS5_IJNSW_ISG_SC_EENSW_INS5_IJNSA_ILi32EEESB_EEENS5_IJSC_SG_EEEEEEEESI_SJ_SI_SJ_NS1H_6fusion15FusionCallbacksIS1L_NS1T_17LinearCombinationISI_fSI_fLNS_15FloatRoundStyleE2EEES1M_S1S_JEEENS4_5SM1004TMEM4LOAD26SM100_TMEM_LOAD_32dp32b32xENS4_13SM90_TMA_LOADENS15_INS16_ILi1ELi4ELi3EEES19_NSW_INS5_IJS1A_S1O_EEENS5_IJS1O_SC_EEEEEEENS4_39AutoVectorizingCopyWithAssumedAlignmentILi128EEENS4_14SM90_TMA_STOREES28_S2A_S2A_EEEvvEEEEvNT_6ParamsE,@"STO_CUDA_ENTRY STV_DEFAULT"
_ZN7cutlass13device_kernelINS_4gemm6kernel13GemmUniversalIN4cute5tupleIJiiiiEEENS1_10collective13CollectiveMmaINS1_35MainloopSm100TmaUmmaWarpSpecializedILi5ELi2ELi4ENS5_IJNS4_1CILi2EEENSA_ILi1EEESC_EEEEENS5_IJNSA_ILi128EEESF_NSA_ILi64EEEEEENS_12float_e4m3_tENS5_IJlSC_lEEESI_SJ_NS4_8TiledMMAINS4_8MMA_AtomIJNS4_10MMA_TraitsINS4_25SM100_MMA_F8F6F4_2x1SM_SSEJSI_SI_fSF_SF_NS4_17integral_constantINS4_4UMMA5MajorELSQ_0EEESR_NSO_INSP_7ScaleInELSS_0EEEST_EEEEEENS4_6LayoutINS5_IJSC_SC_SC_EEENS5_IJNSA_ILi0EEESY_SY_EEEEENS5_IJNS4_10UnderscoreES11_S11_EEEEENS4_18SM100_TMA_2SM_LOADENS4_14ComposedLayoutINS4_7SwizzleILi2ELi4ELi3EEENS4_18smem_ptr_flag_bitsILi8EEENSW_INS5_IJNSA_ILi8EEESG_EEENS5_IJSG_SC_EEEEEEEvNS4_8identityES14_S1E_vS1F_EENS_8epilogue10collective18CollectiveEpilogueINS1H_23Sm100TmaWarpSpecializedILi2ELi2ELi32ELb0ELb0EEEJNS5_IJSG_SF_SG_EEENS5_IJNSW_ISG_SC_EENSW_INS5_IJNSA_ILi32EEESB_EEENS5_IJSC_SG_EEEEEEEESI_SJ_SI_SJ_NS1H_6fusion15FusionCallbacksIS1L_NS1T_17LinearCombinationISI_fSI_fLNS_15FloatRoundStyleE2EEES1M_S1S_JEEENS4_5SM1004TMEM4LOAD26SM100_TMEM_LOAD_32dp32b32xENS4_13SM90_TMA_LOADENS15_INS16_ILi1ELi4ELi3EEES19_NSW_INS5_IJS1A_S1O_EEENS5_IJS1O_SC_EEEEEEENS4_39AutoVectorizingCopyWithAssumedAlignmentILi128EEENS4_14SM90_TMA_STOREES28_S2A_S2A_EEEvvEEEEvNT_6ParamsE:
[----:B------:R-:W1:Y:S01]  /*0000*/  LDC R1, c[0x0][0x37c] ;  /* 0x0000df00ff017b82 */ /* 0x000e620000000800 */
[----:B------:R-:W2:Y:S01]  /*0010*/  S2R R109, SR_TID.X ;  /* 0x00000000006d7919 */ /* 0x000ea20000002100 */
[----:B------:R-:W3:Y:S06]  /*0020*/  LDCU.64 UR6, c[0x0][0x890] ;  /* 0x00011200ff0677ac */ /* 0x000eec0008000a00 */
[----:B------:R-:W4:Y:S01]  /*0030*/  S2UR UR37, SR_CgaCtaId ;  /* 0x00000000002579c3 */ /* 0x000f220000008800 */
[----:B------:R-:W-:Y:S02]  /*0040*/  PRMT R95, RZ, 0x7610, R95 ;  /* 0x00007610ff5f7816 */ /* 0x000fe4000000005f */
[----:B------:R-:W-:Y:S01]  /*0050*/  ELECT P1, URZ, PT ;  /* 0x0000000000ff782f */ /* 0x000fe20003820000 */
[----:B------:R-:W1:Y:S01]  /*0060*/  LDCU.64 UR46, c[0x0][0x358] ;  /* 0x00006b00ff2e77ac */ /* 0x000e620008000a00 */
[----:B---3--:R-:W-:-:S04]  /*0070*/  UISETP.NE.U32.AND UP0, UPT, UR6, URZ, UPT ;  /* 0x000000ff0600728c */ /* 0x008fc8000bf05070 */
[----:B------:R-:W-:Y:S02]  /*0080*/  UISETP.NE.AND.EX UP0, UPT, UR7, URZ, UPT, UP0 ;  /* 0x000000ff0700728c */ /* 0x000fe4000bf05300 */
[----:B----4-:R-:W-:Y:S02]  /*0090*/  ULOP3.LUT UR5, UR37, 0x1, URZ, 0xc0, !UPT ;  /* 0x0000000125057892 */ /* 0x010fe4000f8ec0ff */
[----:B------:R-:W-:Y:S01]  /*00a0*/  ULOP3.LUT UR4, UR37, 0x1, URZ, 0x3c, !UPT ;  /* 0x0000000125047892 */ /* 0x000fe2000f8e3cff */
[----:B--2---:R-:W-:-:S05]  /*00b0*/  SHF.R.U32.HI R102, RZ, 0x5, R109 ;  /* 0x00000005ff667819 */ /* 0x004fca000001166d */
[----:B------:R-:W2:Y:S02]  /*00c0*/  SHFL.IDX PT, R0, R102, RZ, 0x1f ;  /* 0x00001fff66007589 */ /* 0x000ea400000e0000 */
[----:B--2---:R-:W-:Y:S01]  /*00d0*/  R2UR UR10, R0 ;  /* 0x00000000000a72ca */ /* 0x004fe200000e0000 */
[----:B-1----:R-:W-:-:S14]  /*00e0*/  BRA.U UP0, `(.L_x_0) ;  /* 0x00000001002c7547 */ /* 0x002fdc000b800000 */
[----:B------:R-:W1:Y:S02]  /*00f0*/  LDCU.64 UR8, c[0x0][0x888] ;  /* 0x00011100ff0877ac */ /* 0x000e640008000a00 */
[----:B-1----:R-:W-:-:S04]  /*0100*/  UISETP.NE.U32.AND UP0, UPT, UR8, URZ, UPT ;  /* 0x000000ff0800728c */ /* 0x002fc8000bf05070 */
[----:B------:R-:W-:-:S09]  /*0110*/  UISETP.NE.AND.EX UP0, UPT, UR9, URZ, UPT, UP0 ;  /* 0x000000ff0900728c */ /* 0x000fd2000bf05300 */
[----:B------:R-:W-:Y:S05]  /*0120*/  BRA.U !UP0, `(.L_x_1) ;  /* 0x0000000108107547 */ /* 0x000fea000b800000 */
[----:B------:R-:W1:Y:S02]  /*0130*/  LDC.64 R2, c[0x0][0x888] ;  /* 0x00022200ff027b82 */ /* 0x000e640000000a00 */
[----:B-1----:R1:W5:Y:S01]  /*0140*/  LDG.E R49, desc[UR46][R2.64] ;  /* 0x0000002e02317981 */ /* 0x002362000c1e1900 */
[----:B------:R-:W-:Y:S01]  /*0150*/  HFMA2 R95, -RZ, RZ, 0, 5.9604644775390625e-08 ;  /* 0x00000001ff5f7431 */ /* 0x000fe200000001ff */
[----:B------:R-:W-:Y:S05]  /*0160*/  BRA `(.L_x_0) ;  /* 0x00000000000c7947 */ /* 0x000fea0003800000 */
.L_x_1:
[----:B------:R-:W1:Y:S01]  /*0170*/  LDCU UR8, c[0x0][0x880] ;  /* 0x00011000ff0877ac */ /* 0x000e620008000800 */
[----:B------:R-:W-:Y:S01]  /*0180*/  HFMA2 R95, -RZ, RZ, 0, 5.9604644775390625e-08 ;  /* 0x00000001ff5f7431 */ /* 0x000fe200000001ff */
[----:B-1----:R-:W-:-:S07]  /*0190*/  MOV R49, UR8 ;  /* 0x0000000800317c02 */ /* 0x002fce0008000f00 */
.L_x_0:
[----:B------:R-:W2:Y:S02]  /*01a0*/  LDCU.64 UR8, c[0x0][0x8b0] ;  /* 0x00011600ff0877ac */ /* 0x000ea40008000a00 */
[----:B--2---:R-:W-:-:S04]  /*01b0*/  UISETP.NE.U32.AND UP0, UPT, UR8, URZ, UPT ;  /* 0x000000ff0800728c */ /* 0x004fc8000bf05070 */
[----:B------:R-:W-:-:S09]  /*01c0*/  UISETP.NE.AND.EX UP0, UPT, UR9, URZ, UPT, UP0 ;  /* 0x000000ff0900728c */ /* 0x000fd2000bf05300 */
[----:B------:R-:W-:Y:S05]  /*01d0*/  BRA.U UP0, `(.L_x_2) ;  /* 0x0000000100247547 */ /* 0x000fea000b800000 */
[----:B------:R-:W2:Y:S02]  /*01e0*/  LDCU.64 UR8, c[0x0][0x8a8] ;  /* 0x00011500ff0877ac */ /* 0x000ea40008000a00 */
[----:B--2---:R-:W-:-:S04]  /*01f0*/  UISETP.NE.U32.AND UP0, UPT, UR8, URZ, UPT ;  /* 0x000000ff0800728c */ /* 0x004fc8000bf05070 */
[----:B------:R-:W-:-:S09]  /*0200*/  UISETP.NE.AND.EX UP0, UPT, UR9, URZ, UPT, UP0 ;  /* 0x000000ff0900728c */ /* 0x000fd2000bf05300 */
[----:B------:R-:W-:Y:S05]  /*0210*/  BRA.U !UP0, `(.L_x_3) ;  /* 0x00000001080c7547 */ /* 0x000fea000b800000 */
[----:B------:R-:W2:Y:S02]  /*0220*/  LDC.64 R46, c[0x0][0x8a8] ;  /* 0x00022a00ff2e7b82 */ /* 0x000ea40000000a00 */
[----:B--2---:R2:W5:Y:S01]  /*0230*/  LDG.E R46, desc[UR46][R46.64] ;  /* 0x0000002e2e2e7981 */ /* 0x004562000c1e1900 */
[----:B------:R-:W-:Y:S05]  /*0240*/  BRA `(.L_x_2) ;  /* 0x0000000000087947 */ /* 0x000fea0003800000 */
.L_x_3:
[----:B------:R-:W2:Y:S02]  /*0250*/  LDCU UR8, c[0x0][0x8a0] ;  /* 0x00011400ff0877ac */ /* 0x000ea40008000800 */
[----:B--2---:R-:W-:Y:S02]  /*0260*/  MOV R46, UR8 ;  /* 0x00000008002e7c02 */ /* 0x004fe40008000f00 */
.L_x_2:
[----:B------:R-:W-:Y:S01]  /*0270*/  IMAD.U32 R0, RZ, RZ, UR10 ;  /* 0x0000000aff007e24 */ /* 0x000fe2000f8e00ff */
[----:B------:R-:W-:Y:S04]  /*0280*/  BSSY.RECONVERGENT B0, `(.L_x_4) ;  /* 0x000000c000007945 */ /* 0x000fe80003800200 */
[C---:B------:R-:W-:Y:S02]  /*0290*/  ISETP.NE.OR P2, PT, R0.reuse, 0x1, !P1 ;  /* 0x000000010000780c */ /* 0x040fe40004f45670 */
[----:B------:R-:W-:-:S11]  /*02a0*/  ISETP.NE.OR P0, PT, R0, 0x3, !P1 ;  /* 0x000000030000780c */ /* 0x000fd60004f05670 */
[----:B------:R-:W-:Y:S05]  /*02b0*/  @P2 BRA `(.L_x_5) ;  /* 0x0000000000202947 */ /* 0x000fea0003800000 */
[----:B------:R-:W3:Y:S02]  /*02c0*/  LDCU.64 UR8, c[0x0][0x348] ;  /* 0x00006900ff0877ac */ /* 0x000ee40008000a00 */
[----:B---3--:R-:W-:Y:S02]  /*02d0*/  UIADD3 UR12, UP1, UPT, UR8, 0x80, URZ ;  /* 0x00000080080c7890 */ /* 0x008fe4000ff3e0ff */
[----:B------:R-:W-:Y:S02]  /*02e0*/  UIADD3 UR8, UP0, UPT, UR8, 0x180, URZ ;  /* 0x0000018008087890 */ /* 0x000fe4000ff1e0ff */
[----:B------:R-:W-:Y:S02]  /*02f0*/  UIADD3.X UR13, UPT, UPT, URZ, UR9, URZ, UP1, !UPT ;  /* 0x00000009ff0d7290 */ /* 0x000fe40008ffe4ff */
[----:B------:R-:W-:-:S07]  /*0300*/  UIADD3.X UR9, UPT, UPT, URZ, UR9, URZ, UP0, !UPT ;  /* 0x00000009ff097290 */ /* 0x000fce00087fe4ff */
[----:B------:R3:W-:Y:S02]  /*0310*/  UTMACCTL.PF [UR12] ;  /* 0x000000000c0079b9 */ /* 0x0007e40008040000 */
[----:B------:R3:W-:Y:S02]  /*0320*/  UTMACCTL.PF [UR8] ;  /* 0x00000000080079b9 */ /* 0x0007e40008040000 */
[----:B---3--:R-:W-:Y:S01]  /*0330*/  NOP ;  /* 0x0000000000007918 */ /* 0x008fe20000000000 */
.L_x_5:
[----:B------:R-:W-:Y:S05]  /*0340*/  BSYNC.RECONVERGENT B0 ;  /* 0x0000000000007941 */ /* 0x000fea0003800200 */
.L_x_4:
[----:B------:R-:W-:Y:S04]  /*0350*/  BSSY.RECONVERGENT B0, `(.L_x_6) ;  /* 0x000000a000007945 */ /* 0x000fe80003800200 */
        /* <DEDUP_REMOVED lines=9> */
.L_x_7:
[----:B------:R-:W-:Y:S05]  /*03f0*/  BSYNC.RECONVERGENT B0 ;  /* 0x0000000000007941 */ /* 0x000fea0003800200 */
.L_x_6:
[----:B------:R-:W3:Y:S01]  /*0400*/  LDCU.64 UR8, c[0x0][0x888] ;  /* 0x00011100ff0877ac */ /* 0x000ee20008000a00 */
[----:B------:R-:W-:Y:S02]  /*0410*/  UISETP.EQ.U32.AND UP1, UPT, UR6, URZ, UPT ;  /* 0x000000ff0600728c */ /* 0x000fe4000bf22070 */
[----:B------:R-:W-:Y:S02]  /*0420*/  UPLOP3.LUT UP5, UPT, UPT, UPT, UPT, 0x80, 0x8 ;  /* 0x000000000008789c */ /* 0x000fe40003faf070 */
[----:B---3--:R-:W-:-:S04]  /*0430*/  UISETP.NE.U32.AND UP0, UPT, UR8, URZ, UPT ;  /* 0x000000ff0800728c */ /* 0x008fc8000bf05070 */
[----:B------:R-:W-:-:S04]  /*0440*/  UISETP.NE.AND.EX UP0, UPT, UR9, URZ, UPT, UP0 ;  /* 0x000000ff0900728c */ /* 0x000fc8000bf05300 */
[----:B------:R-:W-:-:S04]  /*0450*/  UISETP.EQ.OR.EX UP2, UPT, UR7, URZ, !UP0, UP1 ;  /* 0x000000ff0700728c */ /* 0x000fc8000c742710 */
[----:B------:R-:W-:-:S05]  /*0460*/  UP2UR UR50, UPR, URZ, 0x4 ;  /* 0x00000004ff327883 */ /* 0x000fca0008000000 */
[----:B------:R-:W-:Y:S07]  /*0470*/  BRA.U !UP2, `(.L_x_8) ;  /* 0x000000010a207547 */ /* 0x000fee000b800000 */
[----:B------:R-:W-:Y:S01]  /*0480*/  UISETP.NE.U32.AND UP2, UPT, UR6, URZ, UPT ;  /* 0x000000ff0600728c */ /* 0x000fe2000bf45070 */
[----:B-----5:R-:W-:Y:S01]  /*0490*/  FSETP.NEU.AND P0, PT, R49, RZ, PT ;  /* 0x000000ff3100720b */ /* 0x020fe20003f0d000 */
[----:B------:R-:W-:Y:S02]  /*04a0*/  USEL UR6, URZ, 0xffffffff, UP0 ;  /* 0xffffffffff067887 */ /* 0x000fe40008000000 */
[----:B------:R-:W-:-:S10]  /*04b0*/  UISETP.NE.AND.EX UP2, UPT, UR7, URZ, UPT, UP2 ;  /* 0x000000ff0700728c */ /* 0x000fd4000bf45320 */
[----:B------:R-:W-:Y:S01]  /*04c0*/  VOTEU.ANY UP1, P0 ;  /* 0x0000000000ff7886 */ /* 0x000fe20000020100 */
[----:B------:R-:W-:-:S04]  /*04d0*/  @!UP2 USEL UR6, URZ, 0xffffffff, UP1 ;  /* 0xffffffffff06a887 */ /* 0x000fc80008800000 */
[----:B------:R-:W-:-:S04]  /*04e0*/  ULOP3.LUT UR6, UR6, 0x1, URZ, 0xc0, !UPT ;  /* 0x0000000106067892 */ /* 0x000fc8000f8ec0ff */
[----:B------:R-:W-:-:S11]  /*04f0*/  UISETP.NE.U32.AND UP5, UPT, UR6, 0x1, UPT ;  /* 0x000000010600788c */ /* 0x000fd6000bfa5070 */
.L_x_8:
[----:B------:R-:W3:Y:S01]  /*0500*/  SHFL.IDX PT, R0, R102, RZ, 0x1f ;  /* 0x00001fff66007589 */ /* 0x000ee200000e0000 */
[----:B------:R-:W-:-:S04]  /*0510*/  UISETP.NE.AND UP1, UPT, UR10, 0x2, UPT ;  /* 0x000000020a00788c */ /* 0x000fc8000bf25270 */
[----:B------:R-:W-:Y:S02]  /*0520*/  UISETP.EQ.AND UP2, UPT, UR5, URZ, !UP1 ;  /* 0x000000ff0500728c */ /* 0x000fe4000cf42270 */
[----:B------:R-:W-:-:S04]  /*0530*/  USEL UR6, URZ, 0x1, UP1 ;  /* 0x00000001ff067887 */ /* 0x000fc80008800000 */
[----:B------:R-:W-:Y:S02]  /*0540*/  PLOP3.LUT P5, PT, P1, PT, UP2, 0x80, 0x8 ;  /* 0x000000000008781c */ /* 0x000fe40000faf028 */
[----:B---3--:R-:W-:-:S13]  /*0550*/  ISETP.NE.AND P0, PT, R0, RZ, PT ;  /* 0x000000ff0000720c */ /* 0x008fda0003f05270 */
[----:B------:R-:W-:Y:S05]  /*0560*/  @P0 BRA `(.L_x_9) ;  /* 0x00000000004c0947 */ /* 0x000fea0003800000 */
[----:B------:R-:W-:Y:S01]  /*0570*/  UMOV UR8, 0x400 ;  /* 0x0000040000087882 */ /* 0x000fe20000000000 */
[----:B------:R-:W-:Y:S01]  /*0580*/  UMOV UR7, 0x1 ;  /* 0x0000000100077882 */ /* 0x000fe20000000000 */
[----:B------:R-:W-:Y:S02]  /*0590*/  ULEA UR8, UR37, UR8, 0x18 ;  /* 0x0000000825087291 */ /* 0x000fe4000f8ec0ff */
[----:B------:R-:W-:-:S04]  /*05a0*/  UIADD3 UR12, UPT, UPT, -UR7, 0x100000, URZ ;  /* 0x00100000070c7890 */ /* 0x000fc8000fffe1ff */
[----:B------:R-:W-:Y:S02]  /*05b0*/  USHF.L.U32 UR13, UR12, 0xb, URZ ;  /* 0x0000000b0c0d7899 */ /* 0x000fe400080006ff */
[----:B------:R-:W-:Y:S01]  /*05c0*/  USHF.L.U32 UR12, UR12, 0x1, URZ ;  /* 0x000000010c0c7899 */ /* 0x000fe200080006ff */
[----:B------:R-:W-:Y:S01]  /*05d0*/  ELECT P0, URZ, PT ;  /* 0x0000000000ff782f */ /* 0x000fe20003800000 */
[----:B------:R-:W3:Y:S10]  /*05e0*/  FENCE.VIEW.ASYNC.S ;  /* 0x00000000000073c6 */ /* 0x000ef40000000000 */
[----:B---3--:R3:W4:Y:S01]  /*05f0*/  SYNCS.EXCH.64 URZ, [UR8], UR12 ;  /* 0x0000000c08ff75b2 */ /* 0x0087220008000100 */
[----:B------:R3:W1:Y:S01]  /*0600*/  SYNCS.EXCH.64 URZ, [UR8+0x28], UR12 ;  /* 0x0000280c08ff75b2 */ /* 0x0006620008000100 */
        /* <DEDUP_REMOVED lines=8> */
[----:B------:R-:W-:Y:S01]  /*0690*/  NOP ;  /* 0x0000000000007918 */ /* 0x000fe20000000000 */
.L_x_9:
[----:B------:R-:W2:Y:S01]  /*06a0*/  SHFL.IDX PT, R0, R102, RZ, 0x1f ;  /* 0x00001fff66007589 */ /* 0x000ea200000e0000 */
[----:B------:R-:W-:Y:S01]  /*06b0*/  NOP ;  /* 0x0000000000007918 */ /* 0x000fe20000000000 */
[----:B--2---:R-:W-:-:S13]  /*06c0*/  ISETP.NE.AND P0, PT, R0, 0x1, PT ;  /* 0x000000010000780c */ /* 0x004fda0003f05270 */
[----:B------:R-:W-:Y:S05]  /*06d0*/  @P0 BRA `(.L_x_10) ;  /* 0x0000000000440947 */ /* 0x000fea0003800000 */
[----:B------:R-:W-:Y:S01]  /*06e0*/  UMOV UR9, 0x400 ;  /* 0x0000040000097882 */ /* 0x000fe20000000000 */
[----:B---3--:R-:W-:Y:S01]  /*06f0*/  UMOV UR8, 0x20 ;  /* 0x0000002000087882 */ /* 0x008fe20000000000 */
[----:B------:R-:W-:Y:S01]  /*0700*/  UMOV UR7, 0x80 ;  /* 0x0000008000077882 */ /* 0x000fe20000000000 */
[----:B------:R-:W-:Y:S02]  /*0710*/  ULEA UR9, UR37, UR9, 0x18 ;  /* 0x0000000925097291 */ /* 0x000fe4000f8ec0ff */
[----:B------:R-:W-:-:S04]  /*0720*/  UIADD3 UR12, UPT, UPT, -UR8, 0x100000, URZ ;  /* 0x00100000080c7890 */ /* 0x000fc8000fffe1ff */
[----:B------:R-:W-:Y:S02]  /*0730*/  USHF.L.U32 UR13, UR12, 0xb, URZ ;  /* 0x0000000b0c0d7899 */ /* 0x000fe400080006ff */
[----:B------:R-:W-:Y:S02]  /*0740*/  USHF.L.U32 UR12, UR12, 0x1, URZ ;  /* 0x000000010c0c7899 */ /* 0x000fe400080006ff */
[----:B------:R-:W-:-:S04]  /*0750*/  UIADD3 UR14, UPT, UPT, -UR7, 0x100000, URZ ;  /* 0x00100000070e7890 */ /* 0x000fc8000fffe1ff */
[----:B------:R-:W-:Y:S02]  /*0760*/  USHF.L.U32 UR15, UR14, 0xb, URZ ;  /* 0x0000000b0e0f7899 */ /* 0x000fe400080006ff */
[----:B------:R-:W-:Y:S01]  /*0770*/  USHF.L.U32 UR14, UR14, 0x1, URZ ;  /* 0x000000010e0e7899 */ /* 0x000fe200080006ff */
[----:B------:R-:W-:Y:S01]  /*0780*/  ELECT P0, URZ, PT ;  /* 0x0000000000ff782f */ /* 0x000fe20003800000 */
[----:B------:R-:W2:Y:S02]  /*0790*/  FENCE.VIEW.ASYNC.S ;  /* 0x00000000000073c6 */ /* 0x000ea40000000000 */
[----:B--2---:R2:W3:Y:S08]  /*07a0*/  SYNCS.EXCH.64 URZ, [UR9+0x50], UR12 ;  /* 0x0000500c09ff75b2 */ /* 0x0044f00008000100 */
[----:B------:R2:W1:Y:S01]  /*07b0*/  SYNCS.EXCH.64 URZ, [UR9+0x60], UR14 ;  /* 0x0000600e09ff75b2 */ /* 0x0004620008000100 */
[----:B------:R2:W1:Y:S01]  /*07c0*/  SYNCS.EXCH.64 URZ, [UR9+0x58], UR12 ;  /* 0x0000580c09ff75b2 */ /* 0x0004620008000100 */
[----:B------:R2:W1:Y:S01]  /*07d0*/  SYNCS.EXCH.64 URZ, [UR9+0x68], UR14 ;  /* 0x0000680e09ff75b2 */ /* 0x0004620008000100 */
[----:B------:R-:W-:Y:S01]  /*07e0*/  NOP ;  /* 0x0000000000007918 */ /* 0x000fe20000000000 */
.L_x_10:
[----:B------:R-:W4:Y:S01]  /*07f0*/  SHFL.IDX PT, R0, R102, RZ, 0x1f ;  /* 0x00001fff66007589 */ /* 0x000f2200000e0000 */
[----:B------:R-:W-:Y:S01]  /*0800*/  NOP ;  /* 0x0000000000007918 */ /* 0x000fe20000000000 */
[----:B----4-:R-:W-:-:S13]  /*0810*/  ISETP.NE.AND P0, PT, R0, 0x3, PT ;  /* 0x000000030000780c */ /* 0x010fda0003f05270 */
[----:B------:R-:W-:Y:S05]  /*0820*/  @P0 BRA `(.L_x_11) ;  /* 0x00000000002c0947 */ /* 0x000fea0003800000 */
[----:B---3--:R-:W-:Y:S01]  /*0830*/  UMOV UR8, 0x400 ;  /* 0x0000040000087882 */ /* 0x008fe20000000000 */
[----:B------:R-:W-:Y:S01]  /*0840*/  UMOV UR7, 0x20 ;  /* 0x0000002000077882 */ /* 0x000fe20000000000 */
[----:B------:R-:W-:Y:S02]  /*0850*/  ULEA UR8, UR37, UR8, 0x18 ;  /* 0x0000000825087291 */ /* 0x000fe4000f8ec0ff */
[----:B--2---:R-:W-:-:S04]  /*0860*/  UIADD3 UR12, UPT, UPT, -UR7, 0x100000, URZ ;  /* 0x00100000070c7890 */ /* 0x004fc8000fffe1ff */
[----:B------:R-:W-:Y:S02]  /*0870*/  USHF.L.U32 UR13, UR12, 0xb, URZ ;  /* 0x0000000b0c0d7899 */ /* 0x000fe400080006ff */
[----:B------:R-:W-:Y:S01]  /*0880*/  USHF.L.U32 UR12, UR12, 0x1, URZ ;  /* 0x000000010c0c7899 */ /* 0x000fe200080006ff */
[----:B------:R-:W-:Y:S01]  /*0890*/  ELECT P0, URZ, PT ;  /* 0x0000000000ff782f */ /* 0x000fe20003800000 */
[----:B------:R-:W2:Y:S10]  /*08a0*/  FENCE.VIEW.ASYNC.S ;  /* 0x00000000000073c6 */ /* 0x000eb40000000000 */
[----:B--2---:R4:W2:Y:S01]  /*08b0*/  SYNCS.EXCH.64 URZ, [UR8+0x70], UR12 ;  /* 0x0000700c08ff75b2 */ /* 0x0048a20008000100 */
[----:B------:R4:W3:Y:S02]  /*08c0*/  SYNCS.EXCH.64 URZ, [UR8+0x78], UR12 ;  /* 0x0000780c08ff75b2 */ /* 0x0008e40008000100 */
[----:B----4-:R-:W-:Y:S01]  /*08d0*/  NOP ;  /* 0x0000000000007918 */ /* 0x010fe20000000000 */
.L_x_11:
[----:B------:R-:W4:Y:S01]  /*08e0*/  SHFL.IDX PT, R0, R102, RZ, 0x1f ;  /* 0x00001fff66007589 */ /* 0x000f2200000e0000 */
[----:B------:R-:W-:Y:S01]  /*08f0*/  NOP ;  /* 0x0000000000007918 */ /* 0x000fe20000000000 */
[----:B----4-:R-:W-:-:S13]  /*0900*/  ISETP.NE.AND P0, PT, R0, 0x4, PT ;  /* 0x000000040000780c */ /* 0x010fda0003f05270 */
[----:B------:R-:W-:Y:S05]  /*0910*/  @P0 BRA `(.L_x_12) ;  /* 0x0000000000480947 */ /* 0x000fea0003800000 */
[----:B--2---:R-:W-:Y:S01]  /*0920*/  UMOV UR9, 0x1e0 ;  /* 0x000001e000097882 */ /* 0x004fe20000000000 */
[----:B---3--:R-:W-:Y:S01]  /*0930*/  UMOV UR8, 0x400 ;  /* 0x0000040000087882 */ /* 0x008fe20000000000 */
[----:B------:R-:W-:Y:S01]  /*0940*/  USEL UR9, UR9, 0x1a0, UP5 ;  /* 0x000001a009097887 */ /* 0x000fe2000a800000 */
        /* <DEDUP_REMOVED lines=10> */
[----:B--2---:R4:W2:Y:S08]  /*09f0*/  SYNCS.EXCH.64 URZ, [UR8+0x80], UR12 ;  /* 0x0000800c08ff75b2 */ /* 0x0048b00008000100 */
[----:B------:R4:W3:Y:S01]  /*0a00*/  SYNCS.EXCH.64 URZ, [UR8+0x90], UR14 ;  /* 0x0000900e08ff75b2 */ /* 0x0008e20008000100 */
[----:B------:R4:W1:Y:S01]  /*0a10*/  SYNCS.EXCH.64 URZ, [UR8+0x88], UR12 ;  /* 0x0000880c08ff75b2 */ /* 0x0008620008000100 */
[----:B------:R4:W1:Y:S02]  /*0a20*/  SYNCS.EXCH.64 URZ, [UR8+0x98], UR14 ;  /* 0x0000980e08ff75b2 */ /* 0x0008640008000100 */
[----:B----4-:R-:W-:Y:S01]  /*0a30*/  NOP ;  /* 0x0000000000007918 */ /* 0x010fe20000000000 */
.L_x_12:
[----:B------:R-:W4:Y:S01]  /*0a40*/  SHFL.IDX PT, R0, R102, RZ, 0x1f ;  /* 0x00001fff66007589 */ /* 0x000f2200000e0000 */
[----:B------:R-:W-:Y:S01]  /*0a50*/  NOP ;  /* 0x0000000000007918 */ /* 0x000fe20000000000 */
[----:B----4-:R-:W-:-:S13]  /*0a60*/  ISETP.NE.AND P0, PT, R0, 0x5, PT ;  /* 0x000000050000780c */ /* 0x010fda0003f05270 */
[----:B------:R-:W-:Y:S05]  /*0a70*/  @P0 BRA `(.L_x_13) ;  /* 0x0000000000540947 */ /* 0x000fea0003800000 */
[----:B--2---:R-:W-:Y:S01]  /*0a80*/  UMOV UR9, 0x400 ;  /* 0x0000040000097882 */ /* 0x004fe20000000000 */
        /* <DEDUP_REMOVED lines=14> */
[----:B------:R4:W1:Y:S01]  /*0b70*/  SYNCS.EXCH.64 URZ, [UR9+0xc8], UR14 ;  /* 0x0000c80e09ff75b2 */ /* 0x0008620008000100 */
[----:B------:R4:W1:Y:S01]  /*0b80*/  SYNCS.EXCH.64 URZ, [UR9+0xb0], UR12 ;  /* 0x0000b00c09ff75b2 */ /* 0x0008620008000100 */
[----:B------:R4:W1:Y:S01]  /*0b90*/  SYNCS.EXCH.64 URZ, [UR9+0xd0], UR14 ;  /* 0x0000d00e09ff75b2 */ /* 0x0008620008000100 */
[----:B------:R4:W1:Y:S01]  /*0ba0*/  SYNCS.EXCH.64 URZ, [UR9+0xb8], UR12 ;  /* 0x0000b80c09ff75b2 */ /* 0x0008620008000100 */
[----:B------:R4:W1:Y:S02]  /*0bb0*/  SYNCS.EXCH.64 URZ, [UR9+0xd8], UR14 ;  /* 0x0000d80e09ff75b2 */ /* 0x0008640008000100 */
[----:B----4-:R-:W-:Y:S01]  /*0bc0*/  NOP ;  /* 0x0000000000007918 */ /* 0x010fe20000000000 */
.L_x_13:
[----:B------:R-:W4:Y:S01]  /*0bd0*/  SHFL.IDX PT, R0, R102, RZ, 0x1f ;  /* 0x00001fff66007589 */ /* 0x000f2200000e0000 */
[----:B------:R-:W-:Y:S01]  /*0be0*/  ISETP.NE.OR P1, PT, RZ, UR10, !P1 ;  /* 0x0000000aff007c0c */ /* 0x000fe2000cf25670 */
        /* <DEDUP_REMOVED lines=12> */
[----:B------:R4:W3:Y:S01]  /*0cb0*/  SYNCS.EXCH.64 URZ, [UR8+0xf0], UR12 ;  /* 0x0000f00c08ff75b2 */ /* 0x0008e20008000100 */
[----:B------:R4:W1:Y:S01]  /*0cc0*/  SYNCS.EXCH.64 URZ, [UR8+0xe8], UR12 ;  /* 0x0000e80c08ff75b2 */ /* 0x0008620008000100 */
[----:B------:R4:W1:Y:S02]  /*0cd0*/  SYNCS.EXCH.64 URZ, [UR8+0xf8], UR12 ;  /* 0x0000f80c08ff75b2 */ /* 0x0008640008000100 */
[----:B----4-:R-:W-:Y:S01]  /*0ce0*/  NOP ;  /* 0x0000000000007918 */ /* 0x010fe20000000000 */
.L_x_14:
[----:B------:R-:W-:Y:S01]  /*0cf0*/  VOTEU.ALL UP1, P1 ;  /* 0x0000000000ff7886 */ /* 0x000fe20000820000 */
[----:B---3--:R-:W3:Y:S01]  /*0d00*/  LDCU UR8, c[0x0][0x36c] ;  /* 0x00006d80ff0877ac */ /* 0x008ee20008000800 */
[----:B------:R-:W-:Y:S01]  /*0d10*/  NOP ;  /* 0x0000000000007918 */ /* 0x000fe20000000000 */
[----:B------:R-:W-:Y:S01]  /*0d20*/  LOP3.LUT R10, R109, 0x1f, RZ, 0xc0, !PT ;  /* 0x0000001f6d0a7812 */ /* 0x000fe200078ec0ff */
[----:B--2---:R-:W-:Y:S01]  /*0d30*/  UMOV UR12, 0x20 ;  /* 0x00000020000c7882 */ /* 0x004fe20000000000 */
[----:B------:R-:W-:Y:S01]  /*0d40*/  @!UP1 UMOV UR7, 0x400 ;  /* 0x0000040000079882 */ /* 0x000fe20000000000 */
[----:B------:R-:W-:-:S04]  /*0d50*/  @!UP1 UIADD3 UR12, UPT, UPT, -UR12, 0x100000, URZ ;  /* 0x001000000c0c9890 */ /* 0x000fc8000fffe1ff */
[----:B------:R-:W-:Y:S02]  /*0d60*/  @!UP1 USHF.L.U32 UR13, UR12, 0xb, URZ ;  /* 0x0000000b0c0d9899 */ /* 0x000fe400080006ff */
[----:B------:R-:W-:Y:S02]  /*0d70*/  @!UP1 USHF.L.U32 UR12, UR12, 0x1, URZ ;  /* 0x000000010c0c9899 */ /* 0x000fe400080006ff */
[----:B------:R-:W-:Y:S01]  /*0d80*/  @!UP1 ULEA UR7, UR37, UR7, 0x18 ;  /* 0x0000000725079291 */ /* 0x000fe2000f8ec0ff */
[----:B------:R-:W-:Y:S01]  /*0d90*/  VOTEU.ALL UP1, P1 ;  /* 0x0000000000ff7886 */ /* 0x000fe20000820000 */
[----:B------:R-:W-:Y:S01]  /*0da0*/  UISETP.NE.AND UP4, UPT, UR10, URZ, UPT ;  /* 0x000000ff0a00728c */ /* 0x000fe2000bf85270 */
[----:B------:R-:W2:Y:S09]  /*0db0*/  FENCE.VIEW.ASYNC.S ;  /* 0x00000000000073c6 */ /* 0x000eb20000000000 */
[----:B--2---:R2:W4:Y:S01]  /*0dc0*/  @!UP1 SYNCS.EXCH.64 URZ, [UR7+0x100], UR12 ;  /* 0x0001000c07ff95b2 */ /* 0x0045220008000100 */
[----:B---3--:R-:W-:-:S09]  /*0dd0*/  UISETP.EQ.U32.AND UP1, UPT, UR8, 0x1, UPT ;  /* 0x000000010800788c */ /* 0x008fd2000bf22070 */
[----:B------:R-:W-:Y:S05]  /*0de0*/  BRA.U !UP1, `(.L_x_15) ;  /* 0x0000000109087547 */ /* 0x000fea000b800000 */
[----:B-1--4-:R-:W-:Y:S01]  /*0df0*/  UCGABAR_ARV ;  /* 0x00000000000079c7 */ /* 0x012fe20008000000 */
[----:B------:R-:W-:Y:S05]  /*0e00*/  BRA `(.L_x_16) ;  /* 0x0000000000047947 */ /* 0x000fea0003800000 */
.L_x_15:
[----:B-1--4-:R-:W-:Y:S01]  /*0e10*/  NOP ;  /* 0x0000000000007918 */ /* 0x012fe20000000000 */
.L_x_16:
[----:B------:R-:W1:Y:S01]  /*0e20*/  S2R R11, SR_CTAID.X ;  /* 0x00000000000b7919 */ /* 0x000e620000002500 */
[----:B------:R-:W-:-:S05]  /*0e30*/  CS2R.32 R96, SR_CgaSize ;  /* 0x0000000000607805 */ /* 0x000fca0000008a00 */
[----:B------:R-:W-:-:S05]  /*0e40*/  IMAD R96, R96, -0xa0, RZ ;  /* 0xffffff6060607824 */ /* 0x000fca00078e02ff */
[----:B------:R-:W-:-:S14]  /*0e50*/  R2UR UR8, R96 ;  /* 0x00000000600872ca */ /* 0x000fdc00000e0000 */
[----:B------:R-:W3:Y:S01]  /*0e60*/  LDCU UR8, c[0x0][UR8+0x2b0] ;  /* 0x00005600080877ac */ /* 0x000ee20008000800 */
[----:B------:R-:W-:-:S05]  /*0e70*/  CS2R.32 R0, SR_CgaSize ;  /* 0x0000000000007805 */ /* 0x000fca0000008a00 */
[----:B------:R-:W-:-:S06]  /*0e80*/  IMAD R0, R0, -0xa0, RZ ;  /* 0xffffff6000007824 */ /* 0x000fcc00078e02ff */
[----:B------:R-:W4:Y:S01]  /*0e90*/  LDC R0, c[0x0][R0+0x2a0] ;  /* 0x0000a80000007b82 */ /* 0x000f220000000800 */
[----:B------:R-:W-:Y:S01]  /*0ea0*/  PRMT R8, RZ, 0x7610, R8 ;  /* 0x00007610ff087816 */ /* 0x000fe20000000008 */
[----:B------:R-:W3:Y:S01]  /*0eb0*/  S2R R20, SR_CTAID.Y ;  /* 0x0000000000147919 */ /* 0x000ee20000002600 */
[----:B------:R-:W-:-:S05]  /*0ec0*/  CS2R.32 R96, SR_CgaSize ;  /* 0x0000000000607805 */ /* 0x000fca0000008a00 */
[----:B------:R-:W-:-:S05]  /*0ed0*/  IMAD R96, R96, -0xa0, RZ ;  /* 0xffffff6060607824 */ /* 0x000fca00078e02ff */
[----:B--2---:R-:W-:-:S14]  /*0ee0*/  R2UR UR7, R96 ;  /* 0x00000000600772ca */ /* 0x004fdc00000e0000 */
[----:B------:R-:W2:Y:S01]  /*0ef0*/  LDCU UR7, c[0x0][UR7+0x2b4] ;  /* 0x00005680070777ac */ /* 0x000ea20008000800 */
[----:B------:R-:W-:Y:S01]  /*0f00*/  UISETP.NE.AND UP2, UPT, UR10, 0x2, UPT ;  /* 0x000000020a00788c */ /* 0x000fe2000bf45270 */
[----:B------:R-:W3:Y:S01]  /*0f10*/  LDC R9, c[0x0][0xb24] ;  /* 0x0002c900ff097b82 */ /* 0x000ee20000000800 */
[----:B------:R-:W-:-:S05]  /*0f20*/  CS2R.32 R94, SR_CgaSize ;  /* 0x00000000005e7805 */ /* 0x000fca0000008a00 */
[----:B------:R-:W-:-:S06]  /*0f30*/  IMAD R94, R94, -0xa0, RZ ;  /* 0xffffff605e5e7824 */ /* 0x000fcc00078e02ff */
[----:B------:R-:W4:Y:S08]  /*0f40*/  LDC R94, c[0x0][R94+0x2a4] ;  /* 0x0000a9005e5e7b82 */ /* 0x000f300000000800 */
[----:B------:R-:W4:Y:S01]  /*0f50*/  LDC R40, c[0x0][0xb24] ;  /* 0x0002c900ff287b82 */ /* 0x000f220000000800 */
[----:B-1----:R-:W-:Y:S01]  /*0f60*/  I2FP.F32.U32 R4, R11 ;  /* 0x0000000b00047245 */ /* 0x002fe20000201000 */
[----:B------:R-:W-:-:S06]  /*0f70*/  IMAD.MOV.U32 R21, RZ, RZ, R11 ;  /* 0x000000ffff157224 */ /* 0x000fcc00078e000b */
[----:B------:R-:W1:Y:S01]  /*0f80*/  S2UR UR36, SR_CTAID.Z ;  /* 0x00000000002479c3 */ /* 0x000e620000002700 */
[----:B---3--:R-:W-:Y:S02]  /*0f90*/  ISETP.GE.AND P0, PT, R9, 0x1, PT ;  /* 0x000000010900780c */ /* 0x008fe40003f06270 */
[----:B------:R-:W-:Y:S01]  /*0fa0*/  I2FP.F32.U32 R2, R20 ;  /* 0x0000001400027245 */ /* 0x000fe20000201000 */
[----:B------:R-:W-:-:S04]  /*0fb0*/  FMUL R4, R4, UR8 ;  /* 0x0000000804047c20 */ /* 0x000fc80008400000 */
[----:B--2---:R-:W-:Y:S01]  /*0fc0*/  FMUL R2, R2, UR7 ;  /* 0x0000000702027c20 */ /* 0x004fe20008400000 */
[----:B------:R-:W2:Y:S01]  /*0fd0*/  F2I.U32.TRUNC.NTZ R96, R4 ;  /* 0x0000000400607305 */ /* 0x000ea2000020f000 */
[----:B------:R-:W3:Y:S07]  /*0fe0*/  LDCU UR7, c[0x0][0xb30] ;  /* 0x00016600ff0777ac */ /* 0x000eee0008000800 */
[----:B------:R-:W1:Y:S01]  /*0ff0*/  F2I.U32.TRUNC.NTZ R3, R2 ;  /* 0x0000000200037305 */ /* 0x000e62000020f000 */
[----:B--2---:R-:W-:-:S04]  /*1000*/  IMAD.MOV R96, RZ, RZ, -R96 ;  /* 0x000000ffff607224 */ /* 0x004fc800078e0a60 */
[----:B----4-:R-:W-:Y:S01]  /*1010*/  IMAD R96, R0, R96, R11 ;  /* 0x0000006000607224 */ /* 0x010fe200078e020b */
[----:B------:R-:W-:Y:S01]  /*1020*/  PRMT R0, RZ, 0x7610, R0 ;  /* 0x00007610ff007816 */ /* 0x000fe20000000000 */
[----:B---3--:R-:W-:Y:S01]  /*1030*/  UISETP.NE.AND UP3, UPT, UR7, 0x1, UPT ;  /* 0x000000010700788c */ /* 0x008fe2000bf65270 */
[----:B-1----:R-:W-:-:S05]  /*1040*/  IADD3 R3, PT, PT, -R3, RZ, RZ ;  /* 0x000000ff03037210 */ /* 0x002fca0007ffe1ff */
[----:B------:R-:W-:Y:S01]  /*1050*/  IMAD R94, R94, R3, R20 ;  /* 0x000000035e5e7224 */ /* 0x000fe200078e0214 */
[----:B------:R-:W-:Y:S06]  /*1060*/  BRA.U UP4, `(.L_x_17) ;  /* 0x0000000104247547 */ /* 0x000fec000b800000 */
[----:B------:R-:W-:Y:S01]  /*1070*/  ISETP.NE.AND P1, PT, R94, RZ, PT ;  /* 0x000000ff5e00720c */ /* 0x000fe20003f25270 */
[----:B------:R-:W-:Y:S01]  /*1080*/  IMAD.MOV.U32 R0, RZ, RZ, 0x3 ;  /* 0x00000003ff007424 */ /* 0x000fe200078e00ff */
[C---:B------:R-:W-:Y:S02]  /*1090*/  LOP3.LUT R3, R96.reuse, 0xfffffffe, RZ, 0xc0, !PT ;  /* 0xfffffffe60037812 */ /* 0x040fe400078ec0ff */
[----:B------:R-:W-:Y:S02]  /*10a0*/  ISETP.LT.U32.OR P1, PT, R96, 0x2, !P1 ;  /* 0x000000026000780c */ /* 0x000fe40004f21470 */
[----:B------:R-:W-:Y:S02]  /*10b0*/  SHF.L.U32 R0, R0, R3, RZ ;  /* 0x0000000300007219 */ /* 0x000fe400000006ff */
[----:B------:R-:W-:Y:S02]  /*10c0*/  SEL R5, RZ, 0x1, !P1 ;  /* 0x00000001ff057807 */ /* 0x000fe40004800000 */
[----:B------:R-:W-:-:S05]  /*10d0*/  SEL R2, RZ, 0x2, !P1 ;  /* 0x00000002ff027807 */ /* 0x000fca0004800000 */
[----:B------:R-:W-:-:S05]  /*10e0*/  IMAD.IADD R2, R5, 0x1, R2 ;  /* 0x0000000105027824 */ /* 0x000fca00078e0202 */
[----:B------:R-:W-:Y:S02]  /*10f0*/  PRMT R8, R2, 0x7610, R8 ;  /* 0x0000761002087816 */ /* 0x000fe40000000008 */
.L_x_17:
[----:B------:R-:W-:Y:S05]  /*1100*/  @!P0 BRA `(.L_x_18) ;  /* 0x0000000000b88947 */ /* 0x000fea0003800000 */
[----:B------:R-:W1:Y:S01]  /*1110*/  LDC.64 R4, c[0x0][0xb18] ;  /* 0x0002c600ff047b82 */ /* 0x000e620000000a00 */
[----:B------:R-:W-:-:S07]  /*1120*/  ISETP.NE.AND P0, PT, R9, 0x1, PT ;  /* 0x000000010900780c */ /* 0x000fce0003f05270 */
[----:B------:R-:W2:Y:S08]  /*1130*/  LDC R14, c[0x0][0xb0c] ;  /* 0x0002c300ff0e7b82 */ /* 0x000eb00000000800 */
[----:B------:R-:W3:Y:S08]  /*1140*/  LDC R13, c[0x0][0x370] ;  /* 0x0000dc00ff0d7b82 */ /* 0x000ef00000000800 */
[----:B------:R-:W4:Y:S01]  /*1150*/  LDC R16, c[0x0][0x374] ;  /* 0x0000dd00ff107b82 */ /* 0x000f220000000800 */
[----:B-1----:R-:W-:-:S07]  /*1160*/  ISETP.NE.AND P1, PT, R4, 0x1, PT ;  /* 0x000000010400780c */ /* 0x002fce0003f25270 */
[----:B------:R-:W3:Y:S01]  /*1170*/  LDC.64 R6, c[0x0][0xb10] ;  /* 0x0002c400ff067b82 */ /* 0x000ee20000000a00 */
[----:B--2---:R-:W-:-:S07]  /*1180*/  ISETP.NE.AND P2, PT, R14, 0x1, PT ;  /* 0x000000010e00780c */ /* 0x004fce0003f45270 */
[----:B------:R-:W1:Y:S08]  /*1190*/  LDC R12, c[0x0][0xb20] ;  /* 0x0002c800ff0c7b82 */ /* 0x000e700000000800 */
[----:B------:R-:W2:Y:S01]  /*11a0*/  LDC.64 R2, c[0x0][0xb28] ;  /* 0x0002ca00ff027b82 */ /* 0x000ea20000000a00 */
[----:B----4-:R-:W-:-:S04]  /*11b0*/  IMAD.HI.U32 R15, R16, R5, RZ ;  /* 0x00000005100f7227 */ /* 0x010fc800078e00ff */
[----:B------:R-:W-:-:S04]  /*11c0*/  IMAD.HI.U32 R5, R20, R5, RZ ;  /* 0x0000000514057227 */ /* 0x000fc800078e00ff */
[----:B---3--:R-:W-:-:S04]  /*11d0*/  IMAD.HI.U32 R18, R13, R6, RZ ;  /* 0x000000060d127227 */ /* 0x008fc800078e00ff */
[C---:B------:R-:W-:Y:S01]  /*11e0*/  IMAD.HI.U32 R22, R11.reuse, R6, RZ ;  /* 0x000000060b167227 */ /* 0x040fe200078e00ff */
[-C--:B------:R-:W-:Y:S02]  /*11f0*/  @P2 SHF.R.U32.HI R13, RZ, R7.reuse, R18 ;  /* 0x00000007ff0d2219 */ /* 0x080fe40000011612 */
[-C--:B-1----:R-:W-:Y:S02]  /*1200*/  @P1 SHF.R.U32.HI R16, RZ, R12.reuse, R15 ;  /* 0x0000000cff101219 */ /* 0x082fe4000001160f */
[----:B------:R-:W-:Y:S02]  /*1210*/  SHF.R.U32.HI R5, RZ, R12, R5 ;  /* 0x0000000cff057219 */ /* 0x000fe40000011605 */
[----:B------:R-:W-:Y:S02]  /*1220*/  SHF.R.U32.HI R22, RZ, R7, R22 ;  /* 0x00000007ff167219 */ /* 0x000fe40000011616 */
[----:B------:R-:W-:Y:S01]  /*1230*/  SEL R5, R20, R5, !P1 ;  /* 0x0000000514057207 */ /* 0x000fe20004800000 */
[----:B--2---:R-:W-:Y:S01]  /*1240*/  IMAD.HI.U32 R18, R16, R2, RZ ;  /* 0x0000000210127227 */ /* 0x004fe200078e00ff */
[----:B------:R-:W-:-:S02]  /*1250*/  SEL R21, R11, R22, !P2 ;  /* 0x000000160b157207 */ /* 0x000fc40005000000 */
[----:B------:R-:W-:Y:S01]  /*1260*/  IADD3 R7, PT, PT, -R5, RZ, RZ ;  /* 0x000000ff05077210 */ /* 0x000fe20007ffe1ff */
[----:B------:R-:W-:Y:S01]  /*1270*/  IMAD.HI.U32 R6, R13, R2, RZ ;  /* 0x000000020d067227 */ /* 0x000fe200078e00ff */
[----:B------:R-:W-:-:S03]  /*1280*/  @P0 SHF.R.U32.HI R16, RZ, R3, R18 ;  /* 0x00000003ff100219 */ /* 0x000fc60000011612 */
[----:B------:R-:W-:Y:S01]  /*1290*/  IMAD R7, R4, R7, R20 ;  /* 0x0000000704077224 */ /* 0x000fe200078e0214 */
[----:B------:R-:W-:Y:S01]  /*12a0*/  @P0 SHF.R.U32.HI R13, RZ, R3, R6 ;  /* 0x00000003ff0d0219 */ /* 0x000fe20000011606 */
[----:B------:R-:W-:-:S04]  /*12b0*/  IMAD R16, R16, R9, RZ ;  /* 0x0000000910107224 */ /* 0x000fc800078e02ff */
[----:B------:R-:W-:Y:S01]  /*12c0*/  IMAD R6, R13, R9, RZ ;  /* 0x000000090d067224 */ /* 0x000fe200078e02ff */
[----:B------:R-:W-:-:S04]  /*12d0*/  ISETP.GE.AND P1, PT, R5, R16, PT ;  /* 0x000000100500720c */ /* 0x000fc80003f26270 */
[----:B------:R-:W-:Y:S01]  /*12e0*/  ISETP.GE.OR P1, PT, R21, R6, P1 ;  /* 0x000000061500720c */ /* 0x000fe20000f26670 */
[----:B------:R-:W-:-:S05]  /*12f0*/  IMAD.HI.U32 R6, R5, R2, RZ ;  /* 0x0000000205067227 */ /* 0x000fca00078e00ff */
[----:B------:R-:W-:-:S04]  /*1300*/  SHF.R.U32.HI R6, RZ, R3, R6 ;  /* 0x00000003ff067219 */ /* 0x000fc80000011606 */
[----:B------:R-:W-:-:S03]  /*1310*/  SEL R6, R5, R6, !P0 ;  /* 0x0000000605067207 */ /* 0x000fc60004000000 */
[----:B------:R-:W-:Y:S01]  /*1320*/  @!P1 IMAD.HI.U32 R12, R21, R2, RZ ;  /* 0x00000002150c9227 */ /* 0x000fe200078e00ff */
[----:B------:R-:W-:-:S04]  /*1330*/  IADD3 R2, PT, PT, -R6, RZ, RZ ;  /* 0x000000ff06027210 */ /* 0x000fc80007ffe1ff */
[----:B------:R-:W-:Y:S01]  /*1340*/  @!P1 SHF.R.U32.HI R12, RZ, R3, R12 ;  /* 0x00000003ff0c9219 */ /* 0x000fe2000001160c */
[----:B------:R-:W-:-:S03]  /*1350*/  IMAD R2, R9, R2, R5 ;  /* 0x0000000209027224 */ /* 0x000fc600078e0205 */
[----:B------:R-:W-:-:S05]  /*1360*/  @!P1 SEL R3, R21, R12, !P0 ;  /* 0x0000000c15039207 */ /* 0x000fca0004000000 */
[--C-:B------:R-:W-:Y:S02]  /*1370*/  @!P1 IMAD.IADD R6, R6, 0x1, -R3.reuse ;  /* 0x0000000106069824 */ /* 0x100fe400078e0a03 */
[----:B------:R-:W-:Y:S01]  /*1380*/  @!P1 IMAD R3, R2, R13, R3 ;  /* 0x0000000d02039224 */ /* 0x000fe200078e0203 */
[----:B------:R-:W-:Y:S01]  /*1390*/  IADD3 R2, PT, PT, -R21, RZ, RZ ;  /* 0x000000ff15027210 */ /* 0x000fe20007ffe1ff */
[----:B------:R-:W-:Y:S02]  /*13a0*/  @!P1 IMAD R5, R6, R9, R21 ;  /* 0x0000000906059224 */ /* 0x000fe400078e0215 */
[----:B------:R-:W-:Y:S02]  /*13b0*/  @!P1 IMAD.MOV.U32 R21, RZ, RZ, R3 ;  /* 0x000000ffff159224 */ /* 0x000fe400078e0003 */
[----:B------:R-:W-:Y:S02]  /*13c0*/  IMAD R2, R14, R2, R11 ;  /* 0x000000020e027224 */ /* 0x000fe400078e020b */
[----:B------:R-:W-:-:S02]  /*13d0*/  IMAD R20, R5, R4, R7 ;  /* 0x0000000405147224 */ /* 0x000fc400078e0207 */
[----:B------:R-:W-:Y:S02]  /*13e0*/  IMAD R21, R21, R14, R2 ;  /* 0x0000000e15157224 */ /* 0x000fe400078e0202 */
.L_x_18:
[----:B------:R-:W-:Y:S05]  /*13f0*/  BRA.U UP3, `(.L_x_19) ;  /* 0x0000000103407547 */ /* 0x000fea000b800000 */
[----:B------:R-:W1:Y:S08]  /*1400*/  LDC.64 R4, c[0x0][0xb10] ;  /* 0x0002c400ff047b82 */ /* 0x000e700000000a00 */
[----:B------:R-:W2:Y:S08]  /*1410*/  LDC.64 R2, c[0x0][0xb18] ;  /* 0x0002c600ff027b82 */ /* 0x000eb00000000a00 */
[----:B------:R-:W3:Y:S08]  /*1420*/  LDC R6, c[0x0][0xb20] ;  /* 0x0002c800ff067b82 */ /* 0x000ef00000000800 */
[----:B------:R-:W4:Y:S01]  /*1430*/  LDC R12, c[0x0][0xb0c] ;  /* 0x0002c300ff0c7b82 */ /* 0x000f220000000800 */
[----:B-1----:R-:W-:-:S05]  /*1440*/  IMAD.HI.U32 R4, R21, R4, RZ ;  /* 0x0000000415047227 */ /* 0x002fca00078e00ff */
[----:B------:R-:W-:Y:S01]  /*1450*/  SHF.R.U32.HI R4, RZ, R5, R4 ;  /* 0x00000005ff047219 */ /* 0x000fe20000011604 */
[----:B--2---:R-:W-:Y:S01]  /*1460*/  IMAD.HI.U32 R3, R20, R3, RZ ;  /* 0x0000000314037227 */ /* 0x004fe200078e00ff */
[----:B------:R-:W-:-:S04]  /*1470*/  ISETP.NE.AND P0, PT, R2, 0x1, PT ;  /* 0x000000010200780c */ /* 0x000fc80003f05270 */
[----:B---3--:R-:W-:-:S04]  /*1480*/  SHF.R.U32.HI R3, RZ, R6, R3 ;  /* 0x00000006ff037219 */ /* 0x008fc80000011603 */
[----:B------:R-:W-:Y:S02]  /*1490*/  SEL R3, R20, R3, !P0 ;  /* 0x0000000314037207 */ /* 0x000fe40004000000 */
[----:B----4-:R-:W-:-:S04]  /*14a0*/  ISETP.NE.AND P1, PT, R12, 0x1, PT ;  /* 0x000000010c00780c */ /* 0x010fc80003f25270 */
[----:B------:R-:W-:-:S05]  /*14b0*/  SEL R6, R21, R4, !P1 ;  /* 0x0000000415067207 */ /* 0x000fca0004800000 */
[----:B------:R-:W-:Y:S02]  /*14c0*/  IMAD.IADD R4, R3, 0x1, -R6 ;  /* 0x0000000103047824 */ /* 0x000fe400078e0a06 */
[----:B------:R-:W-:Y:S02]  /*14d0*/  IMAD.IADD R3, R6, 0x1, -R3 ;  /* 0x0000000106037824 */ /* 0x000fe400078e0a03 */
[----:B------:R-:W-:Y:S02]  /*14e0*/  IMAD R21, R4, R12, R21 ;  /* 0x0000000c04157224 */ /* 0x000fe400078e0215 */
[----:B------:R-:W-:Y:S02]  /*14f0*/  IMAD R20, R3, R2, R20 ;  /* 0x0000000203147224 */ /* 0x000fe400078e0214 */
.L_x_19:
[----:B------:R-:W-:Y:S05]  /*1500*/  BRA.U !UP1, `(.L_x_20) ;  /* 0x00000001090c7547 */ /* 0x000fea000b800000 */
[----:B------:R-:W-:Y:S01]  /*1510*/  UCGABAR_WAIT ;  /* 0x0000000000007dc7 */ /* 0x000fe20008000000 */
[----:B------:R-:W-:Y:S01]  /*1520*/  CCTL.IVALL ;  /* 0x00000000ff00798f */ /* 0x000fe20002000000 */
[----:B------:R-:W-:Y:S05]  /*1530*/  BRA `(.L_x_21) ;  /* 0x0000000000047947 */ /* 0x000fea0003800000 */
.L_x_20:
[----:B------:R-:W-:Y:S06]  /*1540*/  BAR.SYNC.DEFER_BLOCKING 0x0 ;  /* 0x0000000000007b1d */ /* 0x000fec0000010000 */
.L_x_21:
[----:B------:R-:W-:Y:S05]  /*1550*/  BRA.U UP2, `(.L_x_22) ;  /* 0x0000001102cc7547 */ /* 0x000fea000b800000 */
[----:B------:R-:W1:Y:S01]  /*1560*/  LDCU UR4, c[0x0][0x38c] ;  /* 0x00007180ff0477ac */ /* 0x000e620008000800 */
[----:B------:R-:W2:Y:S01]  /*1570*/  LDC R9, c[0x0][0x370] ;  /* 0x0000dc00ff097b82 */ /* 0x000ea20000000800 */
[----:B------:R-:W-:Y:S01]  /*1580*/  IMAD.SHL.U32 R16, R11, 0x40, RZ ;  /* 0x000000400b107824 */ /* 0x000fe200078e00ff */
[----:B------:R-:W-:Y:S01]  /*1590*/  PLOP3.LUT P1, PT, PT, PT, UP5, 0x80, 0x8 ;  /* 0x000000000008781c */ /* 0x000fe20003f2f058 */
[----:B------:R-:W-:Y:S01]  /*15a0*/  HFMA2 R12, -RZ, RZ, 0, 0 ;  /* 0x00000000ff0c7431 */ /* 0x000fe200000001ff */
[----:B------:R-:W-:Y:S01]  /*15b0*/  UISETP.NE.AND UP1, UPT, UR10, URZ, UPT ;  /* 0x000000ff0a00728c */ /* 0x000fe2000bf25270 */
[----:B------:R-:W-:Y:S01]  /*15c0*/  ISETP.NE.AND P4, PT, R10, RZ, P5 ;  /* 0x000000ff0a00720c */ /* 0x000fe20002f85270 */
[----:B------:R-:W-:Y:S01]  /*15d0*/  IMAD.MOV.U32 R15, RZ, RZ, 0x1 ;  /* 0x00000001ff0f7424 */ /* 0x000fe200078e00ff */
[----:B------:R-:W-:Y:S01]  /*15e0*/  PLOP3.LUT P1, PT, P1, PT, PT, 0x8, 0x80 ;  /* 0x000000000080781c */ /* 0x000fe20000f2e170 */
[----:B------:R-:W3:Y:S01]  /*15f0*/  LDC R0, c[0x0][0x374] ;  /* 0x0000dd00ff007b82 */ /* 0x000ee20000000800 */
[----:B------:R-:W-:Y:S01]  /*1600*/  IMAD.MOV.U32 R14, RZ, RZ, RZ ;  /* 0x000000ffff0e7224 */ /* 0x000fe200078e00ff */
[----:B------:R-:W-:Y:S01]  /*1610*/  MOV R8, 0x1 ;  /* 0x0000000100087802 */ /* 0x000fe20000000f00 */
[----:B------:R-:W-:Y:S01]  /*1620*/  IMAD.MOV.U32 R10, RZ, RZ, RZ ;  /* 0x000000ffff0a7224 */ /* 0x000fe200078e00ff */
[----:B------:R-:W-:Y:S01]  /*1630*/  LOP3.LUT R16, R16, 0x40, RZ, 0xc0, !PT ;  /* 0x0000004010107812 */ /* 0x000fe200078ec0ff */
[----:B------:R-:W4:Y:S01]  /*1640*/  LDCU.64 UR14, c[0x0][0x348] ;  /* 0x00006900ff0e77ac */ /* 0x000f220008000a00 */
[----:B-1----:R-:W-:-:S02]  /*1650*/  UIADD3 UR5, UPT, UPT, UR4, 0x3f, URZ ;  /* 0x0000003f04057890 */ /* 0x002fc4000fffe0ff */
[----:B------:R-:W-:Y:S02]  /*1660*/  USEL UR22, UR6, 0x2, UP1 ;  /* 0x0000000206167887 */ /* 0x000fe40008800000 */
[----:B------:R-:W-:Y:S01]  /*1670*/  USHF.R.S32.HI UR7, URZ, 0x1f, UR5 ;  /* 0x0000001fff077899 */ /* 0x000fe20008011405 */
[----:B------:R-:W-:-:S03]  /*1680*/  UMOV UR23, URZ ;  /* 0x000000ff00177c82 */ /* 0x000fc60008000000 */
[----:B------:R-:W-:Y:S02]  /*1690*/  ULEA.HI UR7, UR7, UR5, URZ, 0x6 ;  /* 0x0000000507077291 */ /* 0x000fe4000f8f30ff */
[----:B------:R-:W-:Y:S02]  /*16a0*/  UIADD3 UR5, UPT, UPT, UR4, -0x1, URZ ;  /* 0xffffffff04057890 */ /* 0x000fe4000fffe0ff */
[----:B------:R-:W-:Y:S02]  /*16b0*/  USHF.R.S32.HI UR7, URZ, 0x6, UR7 ;  /* 0x00000006ff077899 */ /* 0x000fe40008011407 */
[----:B------:R-:W-:Y:S02]  /*16c0*/  UISETP.GE.U32.AND UP2, UPT, UR5, -0x7f, UPT ;  /* 0xffffff810500788c */ /* 0x000fe4000bf46070 */
[----:B------:R-:W-:Y:S02]  /*16d0*/  UISETP.LT.U32.AND UP0, UPT, UR7, 0x5, UPT ;  /* 0x000000050700788c */ /* 0x000fe4000bf01070 */
[----:B------:R-:W-:-:S02]  /*16e0*/  UIADD3 UR4, UPT, UPT, UR4, 0x7e, URZ ;  /* 0x0000007e04047890 */ /* 0x000fc4000fffe0ff */
[----:B------:R-:W-:-:S04]  /*16f0*/  USEL UR5, UR7, 0x5, UP0 ;  /* 0x0000000507057887 */ /* 0x000fc80008000000 */
[----:B------:R-:W-:Y:S02]  /*1700*/  UIADD3 UR21, UPT, UPT, UR5, -0x1, URZ ;  /* 0xffffffff05157890 */ /* 0x000fe4000fffe0ff */
[----:B------:R-:W-:Y:S02]  /*1710*/  @UP2 UIADD3 UR21, UPT, UPT, UR5, URZ, URZ ;  /* 0x000000ff05152290 */ /* 0x000fe4000fffe0ff */
[----:B------:R-:W-:Y:S02]  /*1720*/  UIADD3 UR24, UPT, UPT, UR7, -UR5, URZ ;  /* 0x8000000507187290 */ /* 0x000fe4000fffe0ff */
[----:B------:R-:W-:Y:S02]  /*1730*/  UIADD3 UR13, UPT, UPT, UR21, 0x1, URZ ;  /* 0x00000001150d7890 */ /* 0x000fe4000fffe0ff */
[----:B--2-4-:R-:W-:-:S12]  /*1740*/  UIADD3 UR21, UPT, UPT, -UR21, URZ, URZ ;  /* 0x000000ff15157290 */ /* 0x014fd8000fffe1ff */
.L_x_42:
[----:B------:R-:W-:Y:S01]  /*1750*/  UISETP.NE.AND UP0, UPT, UR37, URZ, UPT ;  /* 0x000000ff2500728c */ /* 0x000fe2000bf05270 */
[----:B------:R-:W1:Y:S08]  /*1760*/  S2UR UR37, SR_CgaCtaId ;  /* 0x00000000002579c3 */ /* 0x000e700000008800 */
[----:B------:R-:W-:Y:S05]  /*1770*/  BRA.U UP0, `(.L_x_23) ;  /* 0x0000000100347547 */ /* 0x000fea000b800000 */
[----:B------:R-:W2:Y:S01]  /*1780*/  S2R R2, SR_CgaCtaId ;  /* 0x0000000000027919 */ /* 0x000ea20000008800 */
[----:B------:R-:W-:-:S04]  /*1790*/  MOV R3, 0x400 ;  /* 0x0000040000037802 */ /* 0x000fc80000000f00 */
[----:B--2---:R-:W-:Y:S02]  /*17a0*/  LEA R3, R2, R3, 0x18 ;  /* 0x0000000302037211 */ /* 0x004fe400078ec0ff */
[----:B------:R-:W-:-:S03]  /*17b0*/  SHF.L.U32 R2, R8, 0x1f, RZ ;  /* 0x0000001f08027819 */ /* 0x000fc600000006ff */
[----:B------:R-:W-:-:S04]  /*17c0*/  IMAD R3, R10, 0x8, R3 ;  /* 0x000000080a037824 */ /* 0x000fc800078e0203 */
[----:B------:R-:W2:Y:S02]  /*17d0*/  SYNCS.PHASECHK.TRANS64.TRYWAIT P0, [R3+URZ+0xf0], R2 ;  /* 0x0000f002030075a7 */ /* 0x000ea400080011ff */
[----:B--2---:R-:W-:Y:S05]  /*17e0*/  @!P0 BRA `(.L_x_24) ;  /* 0x0000006000708947 */ /* 0x004fea0003800000 */
.L_x_124:
[----:B------:R-:W-:Y:S01]  /*17f0*/  VIADD R10, R10, 0x1 ;  /* 0x000000010a0a7836 */ /* 0x000fe20000000000 */
[----:B------:R2:W-:Y:S04]  /*1800*/  SYNCS.ARRIVE.TRANS64.A1T0 RZ, [R3+URZ+0xe0], RZ ;  /* 0x0000e0ff03ff79a7 */ /* 0x0005e800081000ff */
[----:B------:R-:W-:-:S04]  /*1810*/  ISETP.NE.AND P0, PT, R10, 0x2, PT ;  /* 0x000000020a00780c */ /* 0x000fc80003f05270 */
[----:B------:R-:W-:Y:S02]  /*1820*/  SEL R10, R10, RZ, P0 ;  /* 0x000000ff0a0a7207 */ /* 0x000fe40000000000 */
[----:B--2---:R-:W-:-:S04]  /*1830*/  SEL R3, RZ, 0x1, P0 ;  /* 0x00000001ff037807 */ /* 0x004fc80000000000 */
[----:B------:R-:W-:-:S07]  /*1840*/  LOP3.LUT R8, R8, R3, RZ, 0x3c, !PT ;  /* 0x0000000308087212 */ /* 0x000fce00078e3cff */
.L_x_23:
[----:B------:R-:W-:Y:S01]  /*1850*/  UMOV UR6, 0x400 ;  /* 0x0000040000067882 */ /* 0x000fe20000000000 */
[----:B------:R-:W-:Y:S01]  /*1860*/  LEA.HI R3, R21, R21, RZ, 0x1 ;  /* 0x0000001515037211 */ /* 0x000fe200078f08ff */
[----:B-1----:R-:W-:Y:S01]  /*1870*/  ULEA UR6, UR37, UR6, 0x18 ;  /* 0x0000000625067291 */ /* 0x002fe2000f8ec0ff */
[----:B------:R-:W-:Y:S01]  /*1880*/  SHF.L.U32 R2, R15, 0x1f, RZ ;  /* 0x0000001f0f027819 */ /* 0x000fe200000006ff */
[----:B------:R-:W-:Y:S01]  /*1890*/  UISETP.GE.U32.AND UP0, UPT, UR4, 0x7f, UPT ;  /* 0x0000007f0400788c */ /* 0x000fe2000bf06070 */
[C---:B------:R-:W-:Y:S01]  /*18a0*/  R2UR UR9, R16.reuse ;  /* 0x00000000100972ca */ /* 0x040fe200000e0000 */
[----:B------:R-:W-:Y:S01]  /*18b0*/  ULEA UR8, UR23, UR6, 0x3 ;  /* 0x0000000617087291 */ /* 0x000fe2000f8e18ff */
[----:B------:R-:W-:Y:S01]  /*18c0*/  IMAD.SHL.U32 R3, R3, 0x40, RZ ;  /* 0x0000004003037824 */ /* 0x000fe200078e00ff */
[----:B------:R-:W-:Y:S01]  /*18d0*/  R2UR UR11, R16 ;  /* 0x00000000100b72ca */ /* 0x000fe200000e0000 */
[----:B------:R-:W-:-:S03]  /*18e0*/  UMOV UR25, URZ ;  /* 0x000000ff00197c82 */ /* 0x000fc60008000000 */
[----:B------:R-:W-:-:S03]  /*18f0*/  R2UR UR35, R3 ;  /* 0x00000000032372ca */ /* 0x000fc600000e0000 */
[----:B------:R1:W2:Y:S01]  /*1900*/  SYNCS.PHASECHK.TRANS64.TRYWAIT P0, [UR8+0x28], R2 ;  /* 0x00002802ff0075a7 */ /* 0x0002a20008001108 */
[----:B------:R-:W-:-:S09]  /*1910*/  R2UR UR8, R20 ;  /* 0x00000000140872ca */ /* 0x000fd200000e0000 */
[----:B------:R-:W-:-:S04]  /*1920*/  ULOP3.LUT UR35, UR9, 0xffffff80, UR35, 0xf8, !UPT ;  /* 0xffffff8009237892 */ /* 0x000fc8000f8ef823 */
[----:B------:R-:W-:Y:S01]  /*1930*/  ULEA UR11, UR8, UR11, 0x7 ;  /* 0x0000000b080b7291 */ /* 0x000fe2000f8e38ff */
[----:B------:R-:W-:Y:S11]  /*1940*/  BRA.U !UP0, `(.L_x_25) ;  /* 0x0000000108bc7547 */ /* 0x000ff6000b800000 */
[----:B------:R-:W-:Y:S01]  /*1950*/  UMOV UR16, UR21 ;  /* 0x0000001500107c82 */ /* 0x000fe20008000000 */
[----:B------:R-:W-:Y:S01]  /*1960*/  UMOV UR17, UR23 ;  /* 0x0000001700117c82 */ /* 0x000fe20008000000 */
[----:B------:R-:W-:-:S05]  /*1970*/  UMOV UR34, URZ ;  /* 0x000000ff00227c82 */ /* 0x000fca0008000000 */
.L_x_31:
[----:B------:R-:W-:Y:S01]  /*1980*/  ULEA UR33, UR17, UR6, 0x3 ;  /* 0x0000000611217291 */ /* 0x000fe2000f8e18ff */
[----:B------:R-:W-:Y:S01]  /*1990*/  @P5 MOV R3, 0x4000 ;  /* 0x0000400000035802 */ /* 0x000fe20000000f00 */
[----:B-12-4-:R-:W-:Y:S10]  /*19a0*/  @P0 BRA `(.L_x_26) ;  /* 0x00000000000c0947 */ /* 0x016ff40003800000 */
[----:B------:R-:W-:-:S04]  /*19b0*/  SHF.L.U32 R5, R15, 0x1f, RZ ;  /* 0x0000001f0f057819 */ /* 0x000fc800000006ff */
[----:B------:R-:W2:Y:S02]  /*19c0*/  SYNCS.PHASECHK.TRANS64.TRYWAIT P0, [UR33+0x28], R5 ;  /* 0x00002805ff0075a7 */ /* 0x000ea40008001121 */
[----:B--2---:R-:W-:Y:S05]  /*19d0*/  @!P0 BRA `(.L_x_27) ;  /* 0x0000006000088947 */ /* 0x004fea0003800000 */
.L_x_26:
[----:B------:R2:W-:Y:S01]  /*19e0*/  @P5 SYNCS.ARRIVE.TRANS64 RZ, [UR33], R3 ;  /* 0x00000003ffff59a7 */ /* 0x0005e20008000021 */
[----:B------:R-:W-:Y:S02]  /*19f0*/  ULOP3.LUT UR8, UR22, 0x2, URZ, 0xfc, !UPT ;  /* 0x0000000216087892 */ /* 0x000fe4000f8efcff */
[----:B------:R-:W-:Y:S02]  /*1a00*/  UIADD3 UR16, UPT, UPT, UR16, 0x1, URZ ;  /* 0x0000000110107890 */ /* 0x000fe4000fffe0ff */
[----:B------:R-:W-:Y:S02]  /*1a10*/  UISETP.NE.AND UP0, UPT, UR8, 0x2, UPT ;  /* 0x000000020800788c */ /* 0x000fe4000bf05270 */
[----:B------:R-:W-:-:S07]  /*1a20*/  UISETP.NE.AND UP2, UPT, UR16, 0x1, UPT ;  /* 0x000000011000788c */ /* 0x000fce000bf45270 */
[----:B------:R-:W-:Y:S05]  /*1a30*/  BRA.U UP0, `(.L_x_28) ;  /* 0x0000000100047547 */ /* 0x000fea000b800000 */
[----:B------:R-:W-:Y:S05]  /*1a40*/  BPT.TRAP 0x1 ;  /* 0x000000040000795c */ /* 0x000fea0000300000 */
.L_x_28:
[----:B------:R-:W-:Y:S04]  /*1a50*/  BSSY.RECONVERGENT B0, `(.L_x_29) ;  /* 0x0000003000007945 */ /* 0x000fe80003800200 */
[----:B------:R-:W-:Y:S05]  /*1a60*/  @!P4 BRA `(.L_x_30) ;  /* 0x000000000004c947 */ /* 0x000fea0003800000 */
[----:B------:R-:W-:Y:S05]  /*1a70*/  BPT.TRAP 0x1 ;  /* 0x000000040000795c */ /* 0x000fea0000300000 */
.L_x_30:
[----:B------:R-:W-:Y:S05]  /*1a80*/  BSYNC.RECONVERGENT B0 ;  /* 0x0000000000007941 */ /* 0x000fea0003800200 */
.L_x_29:
[----:B------:R-:W-:Y:S02]  /*1a90*/  UIADD3 UR23, UPT, UPT, UR17, 0x1, URZ ;  /* 0x0000000111177890 */ /* 0x000fe4000fffe0ff */
[----:B------:R-:W-:Y:S02]  /*1aa0*/  UIADD3 UR28, UP1, UPT, UR14, 0x80, URZ ;  /* 0x000000800e1c7890 */ /* 0x000fe4000ff3e0ff */
[----:B------:R-:W-:Y:S02]  /*1ab0*/  UISETP.NE.AND UP0, UPT, UR23, 0x5, UPT ;  /* 0x000000051700788c */ /* 0x000fe4000bf05270 */
[----:B------:R-:W-:Y:S02]  /*1ac0*/  ULOP3.LUT UR33, UR33, 0xfefffff8, URZ, 0xc0, !UPT ;  /* 0xfefffff821217892 */ /* 0x000fe4000f8ec0ff */
[----:B------:R-:W-:Y:S02]  /*1ad0*/  USEL UR9, URZ, 0x1, UP0 ;  /* 0x00000001ff097887 */ /* 0x000fe40008000000 */
[----:B------:R-:W-:-:S02]  /*1ae0*/  USEL UR23, UR23, URZ, UP0 ;  /* 0x000000ff17177287 */ /* 0x000fc40008000000 */
[----:B------:R-:W-:Y:S02]  /*1af0*/  UIADD3 UR26, UP0, UPT, UR14, 0x180, URZ ;  /* 0x000001800e1a7890 */ /* 0x000fe4000ff1e0ff */
[----:B------:R-:W-:Y:S01]  /*1b00*/  ULEA UR8, UR23, UR6, 0x3 ;  /* 0x0000000617087291 */ /* 0x000fe2000f8e18ff */
[----:B------:R-:W-:Y:S01]  /*1b10*/  LOP3.LUT R15, R15, UR9, RZ, 0x3c, !PT ;  /* 0x000000090f0f7c12 */ /* 0x000fe2000f8e3cff */
[----:B------:R-:W-:Y:S02]  /*1b20*/  UIADD3.X UR29, UPT, UPT, URZ, UR15, URZ, UP1, !UPT ;  /* 0x0000000fff1d7290 */ /* 0x000fe40008ffe4ff */
[----:B------:R-:W-:Y:S01]  /*1b30*/  UIADD3.X UR27, UPT, UPT, URZ, UR15, URZ, UP0, !UPT ;  /* 0x0000000fff1b7290 */ /* 0x000fe200087fe4ff */
[----:B-1----:R-:W-:Y:S01]  /*1b40*/  SHF.L.U32 R2, R15, 0x1f, RZ ;  /* 0x0000001f0f027819 */ /* 0x002fe200000006ff */
[----:B------:R-:W-:Y:S01]  /*1b50*/  UMOV UR18, 0x0 ;  /* 0x0000000000127882 */ /* 0x000fe20000000000 */
[----:B------:R-:W-:Y:S01]  /*1b60*/  UMOV UR19, 0x10000000 ;  /* 0x1000000000137882 */ /* 0x000fe20000000000 */
[----:B------:R-:W-:Y:S01]  /*1b70*/  UMOV UR10, UR34 ;  /* 0x00000022000a7c82 */ /* 0x000fe20008000000 */
[----:B------:R4:W1:Y:S01]  /*1b80*/  SYNCS.PHASECHK.TRANS64.TRYWAIT P0, [UR8+0x28], R2 ;  /* 0x00002802ff0075a7 */ /* 0x0008620008001108 */
[----:B------:R-:W-:Y:S01]  /*1b90*/  ULEA UR8, UR17, UR6, 0xc ;  /* 0x0000000611087291 */ /* 0x000fe2000f8e60ff */
[----:B------:R-:W-:Y:S01]  /*1ba0*/  UMOV UR12, UR36 ;  /* 0x00000024000c7c82 */ /* 0x000fe20008000000 */
[----:B------:R-:W-:-:S02]  /*1bb0*/  UMOV UR9, UR33 ;  /* 0x0000002100097c82 */ /* 0x000fc40008000000 */
[----:B------:R-:W-:Y:S02]  /*1bc0*/  UIADD3 UR32, UPT, UPT, UR8, 0x4300, URZ ;  /* 0x0000430008207890 */ /* 0x000fe4000fffe0ff */
[----:B------:R-:W-:Y:S01]  /*1bd0*/  UIADD3 UR8, UPT, UPT, UR8, 0x9300, URZ ;  /* 0x0000930008087890 */ /* 0x000fe2000fffe0ff */
[----:B------:R-:W-:Y:S01]  /*1be0*/  UMOV UR25, UR13 ;  /* 0x0000000d00197c82 */ /* 0x000fe20008000000 */
[----:B------:R-:W-:-:S05]  /*1bf0*/  UMOV UR17, UR23 ;  /* 0x0000001700117c82 */ /* 0x000fca0008000000 */
[----:B------:R2:W-:Y:S02]  /*1c00*/  UTMALDG.3D.2CTA [UR32], [UR28], desc[UR18] ;  /* 0x000012201c0075b4 */ /* 0x0005e40008211000 */
[----:B------:R4:W-:Y:S01]  /*1c10*/  UTMALDG.3D.2CTA [UR8], [UR26], desc[UR18] ;  /* 0x000012081a0075b4 */ /* 0x0009e20008211000 */
[----:B--2---:R-:W-:Y:S01]  /*1c20*/  UIADD3 UR34, UPT, UPT, UR34, 0x40, URZ ;  /* 0x0000004022227890 */ /* 0x004fe2000fffe0ff */
[----:B------:R-:W-:Y:S11]  /*1c30*/  BRA.U UP2, `(.L_x_31) ;  /* 0xfffffffd02507547 */ /* 0x000ff6000b83ffff */
.L_x_25:
[----:B----4-:R-:W-:Y:S01]  /*1c40*/  ULEA UR8, UR23, UR6, 0x3 ;  /* 0x0000000617087291 */ /* 0x010fe2000f8e18ff */
[----:B-1----:R-:W-:Y:S01]  /*1c50*/  SHF.L.U32 R2, R15, 0x1f, RZ ;  /* 0x0000001f0f027819 */ /* 0x002fe200000006ff */
[----:B------:R-:W-:Y:S01]  /*1c60*/  @!P1 SYNCS.ARRIVE.TRANS64.A1T0 RZ, [UR6+0x78], RZ ;  /* 0x000078ffffff99a7 */ /* 0x000fe20008100006 */
[----:B------:R-:W-:-:S06]  /*1c70*/  UISETP.GT.AND UP0, UPT, UR7, UR5, UPT ;  /* 0x000000050700728c */ /* 0x000fcc000bf04270 */
[----:B--2---:R1:W2:Y:S03]  /*1c80*/  SYNCS.PHASECHK.TRANS64.TRYWAIT P0, [UR8+0x28], R2 ;  /* 0x00002802ff0075a7 */ /* 0x0042a60008001108 */
[----:B------:R-:W-:Y:S05]  /*1c90*/  BRA.U !UP0, `(.L_x_32) ;  /* 0x0000000108bc7547 */ /* 0x000fea000b800000 */
[----:B------:R-:W-:Y:S01]  /*1ca0*/  UIADD3 UR26, UPT, UPT, UR24, UR25, URZ ;  /* 0x00000019181a7290 */ /* 0x000fe2000fffe0ff */
[----:B------:R-:W-:-:S11]  /*1cb0*/  UMOV UR27, UR23 ;  /* 0x00000017001b7c82 */ /* 0x000fd60008000000 */
.L_x_38:
[----:B------:R-:W-:Y:S01]  /*1cc0*/  ULEA UR17, UR27, UR6, 0x3 ;  /* 0x000000061b117291 */ /* 0x000fe2000f8e18ff */
[----:B--2---:R-:W-:Y:S01]  /*1cd0*/  @P5 MOV R3, 0x4000 ;  /* 0x0000400000035802 */ /* 0x004fe20000000f00 */
[----:B-12---:R-:W-:Y:S10]  /*1ce0*/  @P0 BRA `(.L_x_33) ;  /* 0x00000000000c0947 */ /* 0x006ff40003800000 */
[----:B------:R-:W-:-:S04]  /*1cf0*/  SHF.L.U32 R5, R15, 0x1f, RZ ;  /* 0x0000001f0f057819 */ /* 0x000fc800000006ff */
[----:B------:R-:W2:Y:S02]  /*1d00*/  SYNCS.PHASECHK.TRANS64.TRYWAIT P0, [UR17+0x28], R5 ;  /* 0x00002805ff0075a7 */ /* 0x000ea40008001111 */
[----:B--2---:R-:W-:Y:S05]  /*1d10*/  @!P0 BRA `(.L_x_34) ;  /* 0x0000005c00508947 */ /* 0x004fea0003800000 */
.L_x_33:
[----:B------:R2:W-:Y:S01]  /*1d20*/  @P5 SYNCS.ARRIVE.TRANS64 RZ, [UR17], R3 ;  /* 0x00000003ffff59a7 */ /* 0x0005e20008000011 */
[----:B------:R-:W-:-:S04]  /*1d30*/  ULOP3.LUT UR8, UR22, 0x2, URZ, 0xfc, !UPT ;  /* 0x0000000216087892 */ /* 0x000fc8000f8efcff */
[----:B------:R-:W-:-:S09]  /*1d40*/  UISETP.NE.AND UP0, UPT, UR8, 0x2, UPT ;  /* 0x000000020800788c */ /* 0x000fd2000bf05270 */
[----:B------:R-:W-:Y:S05]  /*1d50*/  BRA.U UP0, `(.L_x_35) ;  /* 0x0000000100047547 */ /* 0x000fea000b800000 */
[----:B------:R-:W-:Y:S05]  /*1d60*/  BPT.TRAP 0x1 ;  /* 0x000000040000795c */ /* 0x000fea0000300000 */
.L_x_35:
[----:B------:R-:W-:Y:S04]  /*1d70*/  BSSY.RECONVERGENT B0, `(.L_x_36) ;  /* 0x0000003000007945 */ /* 0x000fe80003800200 */
[----:B------:R-:W-:Y:S05]  /*1d80*/  @!P4 BRA `(.L_x_37) ;  /* 0x000000000004c947 */ /* 0x000fea0003800000 */
[----:B------:R-:W-:Y:S05]  /*1d90*/  BPT.TRAP 0x1 ;  /* 0x000000040000795c */ /* 0x000fea0000300000 */
.L_x_37:
[----:B------:R-:W-:Y:S05]  /*1da0*/  BSYNC.RECONVERGENT B0 ;  /* 0x0000000000007941 */ /* 0x000fea0003800200 */
.L_x_36:
[----:B------:R-:W-:Y:S02]  /*1db0*/  UIADD3 UR23, UPT, UPT, UR27, 0x1, URZ ;  /* 0x000000011b177890 */ /* 0x000fe4000fffe0ff */
[----:B------:R-:W-:Y:S02]  /*1dc0*/  UIADD3 UR32, UP1, UPT, UR14, 0x80, URZ ;  /* 0x000000800e207890 */ /* 0x000fe4000ff3e0ff */
[----:B------:R-:W-:Y:S02]  /*1dd0*/  UISETP.NE.AND UP0, UPT, UR23, 0x5, UPT ;  /* 0x000000051700788c */ /* 0x000fe4000bf05270 */
[----:B------:R-:W-:Y:S02]  /*1de0*/  USHF.L.U32 UR18, UR25, 0x6, URZ ;  /* 0x0000000619127899 */ /* 0x000fe400080006ff */
[----:B------:R-:W-:Y:S02]  /*1df0*/  USEL UR9, URZ, 0x1, UP0 ;  /* 0x00000001ff097887 */ /* 0x000fe40008000000 */
[----:B------:R-:W-:-:S02]  /*1e00*/  USEL UR23, UR23, URZ, UP0 ;  /* 0x000000ff17177287 */ /* 0x000fc40008000000 */
[----:B------:R-:W-:Y:S02]  /*1e10*/  UIADD3 UR30, UP0, UPT, UR14, 0x180, URZ ;  /* 0x000001800e1e7890 */ /* 0x000fe4000ff1e0ff */
[----:B------:R-:W-:Y:S01]  /*1e20*/  ULEA UR8, UR23, UR6, 0x3 ;  /* 0x0000000617087291 */ /* 0x000fe2000f8e18ff */
[----:B------:R-:W-:Y:S01]  /*1e30*/  LOP3.LUT R15, R15, UR9, RZ, 0x3c, !PT ;  /* 0x000000090f0f7c12 */ /* 0x000fe2000f8e3cff */
[----:B------:R-:W-:Y:S02]  /*1e40*/  ULOP3.LUT UR17, UR17, 0xfefffff8, URZ, 0xc0, !UPT ;  /* 0xfefffff811117892 */ /* 0x000fe4000f8ec0ff */
[----:B------:R-:W-:Y:S01]  /*1e50*/  UIADD3.X UR33, UPT, UPT, URZ, UR15, URZ, UP1, !UPT ;  /* 0x0000000fff217290 */ /* 0x000fe20008ffe4ff */
[----:B-1----:R-:W-:Y:S01]  /*1e60*/  SHF.L.U32 R2, R15, 0x1f, RZ ;  /* 0x0000001f0f027819 */ /* 0x002fe200000006ff */
[----:B------:R-:W-:Y:S01]  /*1e70*/  UIADD3.X UR31, UPT, UPT, URZ, UR15, URZ, UP0, !UPT ;  /* 0x0000000fff1f7290 */ /* 0x000fe200087fe4ff */
[----:B------:R-:W-:Y:S02]  /*1e80*/  UMOV UR28, 0x0 ;  /* 0x00000000001c7882 */ /* 0x000fe40000000000 */
[----:B------:R4:W1:Y:S01]  /*1e90*/  SYNCS.PHASECHK.TRANS64.TRYWAIT P0, [UR8+0x28], R2 ;  /* 0x00002802ff0075a7 */ /* 0x0008620008001108 */
[----:B------:R-:W-:Y:S01]  /*1ea0*/  ULEA UR8, UR27, UR6, 0xc ;  /* 0x000000061b087291 */ /* 0x000fe2000f8e60ff */
[----:B------:R-:W-:Y:S01]  /*1eb0*/  UMOV UR29, 0x10000000 ;  /* 0x10000000001d7882 */ /* 0x000fe20000000000 */
[----:B------:R-:W-:-:S02]  /*1ec0*/  UMOV UR19, UR35 ;  /* 0x0000002300137c82 */ /* 0x000fc40008000000 */
[----:B------:R-:W-:Y:S02]  /*1ed0*/  UIADD3 UR16, UPT, UPT, UR8, 0x4300, URZ ;  /* 0x0000430008107890 */ /* 0x000fe4000fffe0ff */
[----:B------:R-:W-:Y:S01]  /*1ee0*/  UIADD3 UR8, UPT, UPT, UR8, 0x9300, URZ ;  /* 0x0000930008087890 */ /* 0x000fe2000fffe0ff */
[----:B------:R-:W-:Y:S01]  /*1ef0*/  UMOV UR20, UR36 ;  /* 0x0000002400147c82 */ /* 0x000fe20008000000 */
[----:B------:R-:W-:Y:S01]  /*1f00*/  UMOV UR12, UR36 ;  /* 0x00000024000c7c82 */ /* 0x000fe20008000000 */
[----:B------:R-:W-:Y:S01]  /*1f10*/  UMOV UR9, UR17 ;  /* 0x0000001100097c82 */ /* 0x000fe20008000000 */
[----:B------:R-:W-:Y:S01]  /*1f20*/  UMOV UR10, UR18 ;  /* 0x00000012000a7c82 */ /* 0x000fe20008000000 */
[----:B------:R-:W-:Y:S02]  /*1f30*/  UIADD3 UR25, UPT, UPT, UR25, 0x1, URZ ;  /* 0x0000000119197890 */ /* 0x000fe4000fffe0ff */
[----:B------:R4:W-:Y:S01]  /*1f40*/  UTMALDG.3D.2CTA [UR16], [UR32], desc[UR28] ;  /* 0x00001c10200075b4 */ /* 0x0009e20008211000 */
[----:B------:R-:W-:Y:S01]  /*1f50*/  UMOV UR27, UR23 ;  /* 0x00000017001b7c82 */ /* 0x000fe20008000000 */
[----:B------:R-:W-:Y:S01]  /*1f60*/  UISETP.NE.AND UP0, UPT, UR25, UR26, UPT ;  /* 0x0000001a1900728c */ /* 0x000fe2000bf05270 */
[----:B------:R4:W-:Y:S08]  /*1f70*/  UTMALDG.3D.2CTA [UR8], [UR30], desc[UR28] ;  /* 0x00001c081e0075b4 */ /* 0x0009f00008211000 */
[----:B----4-:R-:W-:Y:S05]  /*1f80*/  BRA.U UP0, `(.L_x_38) ;  /* 0xfffffffd004c7547 */ /* 0x010fea000b83ffff */
.L_x_32:
[----:B-1----:R-:W-:Y:S01]  /*1f90*/  LEA R2, R14, UR6, 0x3 ;  /* 0x000000060e027c11 */ /* 0x002fe2000f8e18ff */
[----:B------:R-:W-:Y:S01]  /*1fa0*/  NOP ;  /* 0x0000000000007918 */ /* 0x000fe20000000000 */
[----:B--2---:R-:W-:Y:S02]  /*1fb0*/  SHF.L.U32 R3, R12, 0x1f, RZ ;  /* 0x0000001f0c037819 */ /* 0x004fe400000006ff */
[----:B------:R-:W-:Y:S02]  /*1fc0*/  LEA R4, R14, UR6, 0x4 ;  /* 0x000000060e047c11 */ /* 0x000fe4000f8e20ff */
[----:B------:R-:W1:Y:S02]  /*1fd0*/  SYNCS.PHASECHK.TRANS64.TRYWAIT P0, [R2+URZ+0x80], R3 ;  /* 0x00008003020075a7 */ /* 0x000e6400080011ff */
[----:B-1----:R-:W-:Y:S05]  /*1fe0*/  @!P0 BRA `(.L_x_39) ;  /* 0x0000005800b48947 */ /* 0x002fea0003800000 */
.L_x_127:
[----:B------:R-:W2:Y:S01]  /*1ff0*/  LDS.128 R4, [R4+0x110] ;  /* 0x0001100004047984 */ /* 0x000ea20000000c00 */
[----:B------:R-:W-:Y:S01]  /*2000*/  ISETP.GE.AND P0, PT, R40, 0x1, PT ;  /* 0x000000012800780c */ /* 0x000fe20003f06270 */
[----:B-1----:R-:W-:Y:S01]  /*2010*/  VIADD R2, R2, 0x90 ;  /* 0x0000009002027836 */ /* 0x002fe20000000000 */
[----:B------:R-:W-:Y:S01]  /*2020*/  @!PT LDS RZ, [RZ] ;  /* 0x00000000fffff984 */ /* 0x000fe20000000800 */
[----:B------:R-:W-:Y:S01]  /*2030*/  @!PT LDS RZ, [RZ] ;  /* 0x00000000fffff984 */ /* 0x000fe20000000800 */
[----:B------:R-:W-:Y:S01]  /*2040*/  @!PT LDS RZ, [RZ] ;  /* 0x00000000fffff984 */ /* 0x000fe20000000800 */
[----:B------:R-:W-:Y:S01]  /*2050*/  @!PT LDS RZ, [RZ] ;  /* 0x00000000fffff984 */ /* 0x000fe20000000800 */
[----:B------:R1:W-:Y:S06]  /*2060*/  MEMBAR.ALL.CTA ;  /* 0x0000000000007992 */ /* 0x0003ec0000008000 */
[----:B-1----:R-:W1:Y:S01]  /*2070*/  FENCE.VIEW.ASYNC.S ;  /* 0x00000000000073c6 */ /* 0x002e620000000000 */
[----:B------:R-:W-:-:S04]  /*2080*/  PRMT R2, RZ, 0x654, R2 ;  /* 0x00000654ff027816 */ /* 0x000fc80000000002 */
[----:B-1----:R1:W-:Y:S01]  /*2090*/  SYNCS.ARRIVE.TRANS64.RED.A1T0 RZ, [R2+URZ], RZ ;  /* 0x000000ff02ff79a7 */ /* 0x0023e200081004ff */
[----:B--2---:R-:W-:-:S13]  /*20a0*/  LOP3.LUT P2, RZ, R6, 0x1, RZ, 0xc0, !PT ;  /* 0x0000000106ff7812 */ /* 0x004fda000784c0ff */
[----:B------:R-:W-:Y:S01]  /*20b0*/  @P2 SHF.R.U32.HI R3, RZ, 0x10, R5 ;  /* 0x00000010ff032819 */ /* 0x000fe20000011605 */
[----:B------:R-:W-:Y:S01]  /*20c0*/  VOTEU.ANY UP0, P2 ;  /* 0x0000000000ff7886 */ /* 0x000fe20001000100 */
[----:B------:R-:W-:Y:S02]  /*20d0*/  @P2 MOV R13, R4 ;  /* 0x00000004000d2202 */ /* 0x000fe40000000f00 */
[----:B------:R-:W-:Y:S02]  /*20e0*/  @P2 R2UR.BROADCAST UR8, R3 ;  /* 0x00000000030822ca */ /* 0x000fe400008e0000 */
[----:B------:R-:W-:-:S11]  /*20f0*/  @P2 LOP3.LUT R11, R5, 0xffff, RZ, 0xc0, !PT ;  /* 0x0000ffff050b2812 */ /* 0x000fd600078ec0ff */
[----:B------:R-:W-:Y:S01]  /*2100*/  @UP0 UMOV UR36, UR8 ;  /* 0x0000000800240c82 */ /* 0x000fe20008000000 */
[----:B-1----:R-:W-:Y:S05]  /*2110*/  @!P0 BRA `(.L_x_40) ;  /* 0x0000000000b88947 */ /* 0x002fea0003800000 */
[----:B------:R-:W3:Y:S01]  /*2120*/  LDC.64 R4, c[0x0][0xb18] ;  /* 0x0002c600ff047b82 */ /* 0x000ee20000000a00 */
[----:B------:R-:W-:-:S07]  /*2130*/  ISETP.NE.AND P3, PT, R40, 0x1, PT ;  /* 0x000000012800780c */ /* 0x000fce0003f65270 */
[----:B------:R-:W1:Y:S08]  /*2140*/  LDC.64 R6, c[0x0][0xb10] ;  /* 0x0002c400ff067b82 */ /* 0x000e700000000a00 */
[----:B------:R-:W2:Y:S08]  /*2150*/  LDC R17, c[0x0][0xb20] ;  /* 0x0002c800ff117b82 */ /* 0x000eb00000000800 */
[----:B------:R-:W4:Y:S01]  /*2160*/  LDC R18, c[0x0][0xb0c] ;  /* 0x0002c300ff127b82 */ /* 0x000f220000000800 */
[----:B---3--:R-:W-:Y:S01]  /*2170*/  IMAD.HI.U32 R22, R0, R5, RZ ;  /* 0x0000000500167227 */ /* 0x008fe200078e00ff */
[----:B------:R-:W-:-:S06]  /*2180*/  ISETP.NE.AND P0, PT, R4, 0x1, PT ;  /* 0x000000010400780c */ /* 0x000fcc0003f05270 */
[----:B------:R-:W3:Y:S01]  /*2190*/  LDC.64 R2, c[0x0][0xb28] ;  /* 0x0002ca00ff027b82 */ /* 0x000ee20000000a00 */
[----:B-1----:R-:W-:-:S04]  /*21a0*/  IMAD.HI.U32 R20, R9, R6, RZ ;  /* 0x0000000609147227 */ /* 0x002fc800078e00ff */
[----:B------:R-:W-:Y:S01]  /*21b0*/  IMAD.HI.U32 R24, R13, R6, RZ ;  /* 0x000000060d187227 */ /* 0x000fe200078e00ff */
[----:B------:R-:W-:Y:S02]  /*21c0*/  SHF.R.U32.HI R20, RZ, R7, R20 ;  /* 0x00000007ff147219 */ /* 0x000fe40000011614 */
[----:B--2---:R-:W-:Y:S01]  /*21d0*/  SHF.R.U32.HI R19, RZ, R17, R22 ;  /* 0x00000011ff137219 */ /* 0x004fe20000011616 */
[----:B------:R-:W-:Y:S01]  /*21e0*/  IMAD.HI.U32 R22, R11, R5, RZ ;  /* 0x000000050b167227 */ /* 0x000fe200078e00ff */
[----:B------:R-:W-:Y:S02]  /*21f0*/  SHF.R.U32.HI R24, RZ, R7, R24 ;  /* 0x00000007ff187219 */ /* 0x000fe40000011618 */
[----:B------:R-:W-:Y:S02]  /*2200*/  SEL R19, R0, R19, !P0 ;  /* 0x0000001300137207 */ /* 0x000fe40004000000 */
[----:B------:R-:W-:Y:S02]  /*2210*/  SHF.R.U32.HI R22, RZ, R17, R22 ;  /* 0x00000011ff167219 */ /* 0x000fe40000011616 */
[----:B----4-:R-:W-:-:S02]  /*2220*/  ISETP.NE.AND P1, PT, R18, 0x1, PT ;  /* 0x000000011200780c */ /* 0x010fc40003f25270 */
[----:B------:R-:W-:Y:S02]  /*2230*/  SEL R5, R11, R22, !P0 ;  /* 0x000000160b057207 */ /* 0x000fe40004000000 */
[----:B------:R-:W-:Y:S02]  /*2240*/  SEL R21, R9, R20, !P1 ;  /* 0x0000001409157207 */ /* 0x000fe40004800000 */
[----:B------:R-:W-:Y:S01]  /*2250*/  SEL R7, R13, R24, !P1 ;  /* 0x000000180d077207 */ /* 0x000fe20004800000 */
[----:B---3--:R-:W-:Y:S01]  /*2260*/  IMAD.HI.U32 R20, R19, R2, RZ ;  /* 0x0000000213147227 */ /* 0x008fe200078e00ff */
[----:B------:R-:W-:-:S03]  /*2270*/  IADD3 R17, PT, PT, -R5, RZ, RZ ;  /* 0x000000ff05117210 */ /* 0x000fc60007ffe1ff */
        /* <DEDUP_REMOVED lines=11> */
[----:B------:R-:W-:-:S04]  /*2330*/  @!P0 IMAD.HI.U32 R20, R7, R2, RZ ;  /* 0x0000000207148227 */ /* 0x000fc800078e00ff */
[----:B------:R-:W-:Y:S01]  /*2340*/  IMAD.MOV R2, RZ, RZ, -R6 ;  /* 0x000000ffff027224 */ /* 0x000fe200078e0a06 */
[----:B------:R-:W-:-:S03]  /*2350*/  @!P0 SHF.R.U32.HI R20, RZ, R3, R20 ;  /* 0x00000003ff148219 */ /* 0x000fc60000011614 */
[----:B------:R-:W-:Y:S01]  /*2360*/  IMAD R2, R40, R2, R5 ;  /* 0x0000000228027224 */ /* 0x000fe200078e0205 */
        /* <DEDUP_REMOVED lines=9> */
.L_x_40:
[----:B------:R-:W1:Y:S02]  /*2400*/  LDCU UR8, c[0x0][0xb30] ;  /* 0x00016600ff0877ac */ /* 0x000e640008000800 */
[----:B-1----:R-:W-:-:S09]  /*2410*/  UISETP.NE.AND UP0, UPT, UR8, 0x1, UPT ;  /* 0x000000010800788c */ /* 0x002fd2000bf05270 */
[----:B------:R-:W-:Y:S05]  /*2420*/  BRA.U UP0, `(.L_x_41) ;  /* 0x0000000100407547 */ /* 0x000fea000b800000 */
[----:B------:R-:W1:Y:S08]  /*2430*/  LDC.64 R4, c[0x0][0xb10] ;  /* 0x0002c400ff047b82 */ /* 0x000e700000000a00 */
[----:B------:R-:W2:Y:S08]  /*2440*/  LDC.64 R2, c[0x0][0xb18] ;  /* 0x0002c600ff027b82 */ /* 0x000eb00000000a00 */
[----:B------:R-:W4:Y:S08]  /*2450*/  LDC R6, c[0x0][0xb20] ;  /* 0x0002c800ff067b82 */ /* 0x000f300000000800 */
[----:B------:R-:W3:Y:S01]  /*2460*/  LDC R18, c[0x0][0xb0c] ;  /* 0x0002c300ff127b82 */ /* 0x000ee20000000800 */
[----:B-1----:R-:W-:-:S05]  /*2470*/  IMAD.HI.U32 R4, R13, R4, RZ ;  /* 0x000000040d047227 */ /* 0x002fca00078e00ff */
[----:B------:R-:W-:Y:S01]  /*2480*/  SHF.R.U32.HI R4, RZ, R5, R4 ;  /* 0x00000005ff047219 */ /* 0x000fe20000011604 */
[----:B--2---:R-:W-:Y:S01]  /*2490*/  IMAD.HI.U32 R3, R11, R3, RZ ;  /* 0x000000030b037227 */ /* 0x004fe200078e00ff */
[----:B------:R-:W-:-:S04]  /*24a0*/  ISETP.NE.AND P0, PT, R2, 0x1, PT ;  /* 0x000000010200780c */ /* 0x000fc80003f05270 */
[----:B----4-:R-:W-:-:S04]  /*24b0*/  SHF.R.U32.HI R6, RZ, R6, R3 ;  /* 0x00000006ff067219 */ /* 0x010fc80000011603 */
[----:B------:R-:W-:Y:S02]  /*24c0*/  SEL R3, R11, R6, !P0 ;  /* 0x000000060b037207 */ /* 0x000fe40004000000 */
[----:B---3--:R-:W-:-:S04]  /*24d0*/  ISETP.NE.AND P1, PT, R18, 0x1, PT ;  /* 0x000000011200780c */ /* 0x008fc80003f25270 */
[----:B------:R-:W-:-:S05]  /*24e0*/  SEL R4, R13, R4, !P1 ;  /* 0x000000040d047207 */ /* 0x000fca0004800000 */
[----:B------:R-:W-:Y:S02]  /*24f0*/  IMAD.IADD R5, R3, 0x1, -R4 ;  /* 0x0000000103057824 */ /* 0x000fe400078e0a04 */
[----:B------:R-:W-:Y:S02]  /*2500*/  IMAD.IADD R3, R4, 0x1, -R3 ;  /* 0x0000000104037824 */ /* 0x000fe400078e0a03 */
[----:B------:R-:W-:Y:S02]  /*2510*/  IMAD R13, R5, R18, R13 ;  /* 0x00000012050d7224 */ /* 0x000fe400078e020d */
[----:B------:R-:W-:-:S07]  /*2520*/  IMAD R11, R3, R2, R11 ;  /* 0x00000002030b7224 */ /* 0x000fce00078e020b */
.L_x_41:
[----:B------:R-:W-:Y:S01]  /*2530*/  VIADD R14, R14, 0x1 ;  /* 0x000000010e0e7836 */ /* 0x000fe20000000000 */
[----:B------:R-:W-:Y:S01]  /*2540*/  PLOP3.LUT P1, PT, PT, PT, PT, 0x80, 0x8 ;  /* 0x000000000008781c */ /* 0x000fe20003f2f070 */
[----:B------:R-:W-:Y:S02]  /*2550*/  IMAD.IADD R21, R13, 0x1, R96 ;  /* 0x000000010d157824 */ /* 0x000fe400078e0260 */
[----:B------:R-:W-:Y:S01]  /*2560*/  IMAD.IADD R20, R11, 0x1, R94 ;  /* 0x000000010b147824 */ /* 0x000fe200078e025e */
[----:B------:R-:W-:-:S04]  /*2570*/  ISETP.NE.AND P0, PT, R14, 0x2, PT ;  /* 0x000000020e00780c */ /* 0x000fc80003f05270 */
[----:B------:R-:W-:Y:S02]  /*2580*/  SEL R3, RZ, 0x1, P0 ;  /* 0x00000001ff037807 */ /* 0x000fe40000000000 */
[----:B------:R-:W-:Y:S02]  /*2590*/  SEL R14, R14, RZ, P0 ;  /* 0x000000ff0e0e7207 */ /* 0x000fe40000000000 */
[----:B------:R-:W-:Y:S01]  /*25a0*/  LOP3.LUT R12, R12, R3, RZ, 0x3c, !PT ;  /* 0x000000030c0c7212 */ /* 0x000fe200078e3cff */
[----:B------:R-:W-:Y:S06]  /*25b0*/  @P2 BRA `(.L_x_42) ;  /* 0xfffffff000642947 */ /* 0x000fec000383ffff */
[----:B------:R-:W-:Y:S01]  /*25c0*/  UIADD3 UR6, UPT, UPT, UR6, 0x28, URZ ;  /* 0x0000002806067890 */ /* 0x000fe2000fffe0ff */
[----:B------:R-:W-:-:S03]  /*25d0*/  SHF.L.U32 R3, R15, 0x1f, RZ ;  /* 0x0000001f0f037819 */ /* 0x000fc600000006ff */
[----:B------:R-:W-:-:S09]  /*25e0*/  ULEA UR4, UR23, UR6, 0x3 ;  /* 0x0000000617047291 */ /* 0x000fd2000f8e18ff */
[----:B------:R-:W1:Y:S02]  /*25f0*/  SYNCS.PHASECHK.TRANS64.TRYWAIT P0, [UR4], R3 ;  /* 0x00000003ff0075a7 */ /* 0x000e640008001104 */
[----:B-1----:R-:W-:Y:S05]  /*2600*/  @!P0 BRA `(.L_x_43) ;  /* 0x0000005400408947 */ /* 0x002fea0003800000 */
.L_x_129:
[----:B------:R-:W-:-:S04]  /*2610*/  UIADD3 UR5, UPT, UPT, UR23, 0x1, URZ ;  /* 0x0000000117057890 */ /* 0x000fc8000fffe0ff */
[----:B------:R-:W-:-:S04]  /*2620*/  UISETP.NE.AND UP0, UPT, UR5, 0x5, UPT ;  /* 0x000000050500788c */ /* 0x000fc8000bf05270 */
[----:B------:R-:W-:Y:S02]  /*2630*/  USEL UR7, URZ, 0x1, UP0 ;  /* 0x00000001ff077887 */ /* 0x000fe40008000000 */
[----:B------:R-:W-:-:S04]  /*2640*/  USEL UR5, UR5, URZ, UP0 ;  /* 0x000000ff05057287 */ /* 0x000fc80008000000 */
[----:B------:R-:W-:Y:S01]  /*2650*/  ULEA UR4, UR5, UR6, 0x3 ;  /* 0x0000000605047291 */ /* 0x000fe2000f8e18ff */
[----:B------:R-:W-:-:S04]  /*2660*/  LOP3.LUT R2, R15, UR7, RZ, 0x3c, !PT ;  /* 0x000000070f027c12 */ /* 0x000fc8000f8e3cff */
[----:B-1----:R-:W-:-:S04]  /*2670*/  SHF.L.U32 R3, R2, 0x1f, RZ ;  /* 0x0000001f02037819 */ /* 0x002fc800000006ff */
[----:B------:R-:W1:Y:S02]  /*2680*/  SYNCS.PHASECHK.TRANS64.TRYWAIT P0, [UR4], R3 ;  /* 0x00000003ff0075a7 */ /* 0x000e640008001104 */
[----:B-1----:R-:W-:Y:S05]  /*2690*/  @!P0 BRA `(.L_x_44) ;  /* 0x0000005400348947 */ /* 0x002fea0003800000 */
.L_x_131:
        /* <DEDUP_REMOVED lines=9> */
.L_x_133:
        /* <DEDUP_REMOVED lines=9> */
.L_x_135:
[----:B------:R-:W-:-:S04]  /*27c0*/  UIADD3 UR5, UPT, UPT, UR5, 0x1, URZ ;  /* 0x0000000105057890 */ /* 0x000fc8000fffe0ff */
[----:B------:R-:W-:-:S04]  /*27d0*/  UISETP.NE.AND UP0, UPT, UR5, 0x5, UPT ;  /* 0x000000050500788c */ /* 0x000fc8000bf05270 */
[----:B------:R-:W-:Y:S02]  /*27e0*/  USEL UR4, URZ, 0x1, UP0 ;  /* 0x00000001ff047887 */ /* 0x000fe40008000000 */
[----:B------:R-:W-:-:S04]  /*27f0*/  USEL UR5, UR5, URZ, UP0 ;  /* 0x000000ff05057287 */ /* 0x000fc80008000000 */
[----:B------:R-:W-:Y:S01]  /*2800*/  ULEA UR5, UR5, UR6, 0x3 ;  /* 0x0000000605057291 */ /* 0x000fe2000f8e18ff */
[----:B-1----:R-:W-:-:S04]  /*2810*/  LOP3.LUT R3, R2, UR4, RZ, 0x3c, !PT ;  /* 0x0000000402037c12 */ /* 0x002fc8000f8e3cff */
[----:B------:R-:W-:Y:S01]  /*2820*/  SHF.L.U32 R3, R3, 0x1f, RZ ;  /* 0x0000001f03037819 */ /* 0x000fe200000006ff */
[----:B---3--:R-:W-:-:S07]  /*2830*/  IMAD.U32 R0, RZ, RZ, UR5 ;  /* 0x00000005ff007e24 */ /* 0x008fce000f8e00ff */
.L_x_47:
[----:B-1----:R1:W2:Y:S02]  /*2840*/  SYNCS.PHASECHK.TRANS64.TRYWAIT P0, [R0+URZ], R3 ;  /* 0x00000003000075a7 */ /* 0x0022a400080011ff */
[----:B--2---:R-:W-:Y:S05]  /*2850*/  @!P0 NANOSLEEP.SYNCS 0x989680 ;  /* 0x009896800000895d */ /* 0x004fea0003900000 */
[----:B------:R-:W2:Y:S02]  /*2860*/  @!P0 SYNCS.PHASECHK.TRANS64 P0, [R0+URZ], R3 ;  /* 0x00000003000085a7 */ /* 0x000ea400080010ff */
[----:B--2---:R-:W-:Y:S05]  /*2870*/  @P0 EXIT ;  /* 0x000000000000094d */ /* 0x004fea0003800000 */
[----:B------:R-:W-:Y:S05]  /*2880*/  BRA `(.L_x_47) ;  /* 0xfffffffc00ec7947 */ /* 0x000fea000383ffff */
.L_x_22:
[----:B------:R-:W-:-:S04]  /*2890*/  UISETP.NE.AND UP1, UPT, UR37, URZ, UPT ;  /* 0x000000ff2500728c */ /* 0x000fc8000bf25270 */
[----:B------:R-:W-:-:S09]  /*28a0*/  UISETP.NE.OR UP1, UPT, UR10, 0x1, UP1 ;  /* 0x000000010a00788c */ /* 0x000fd20008f25670 */
[----:B------:R-:W-:Y:S05]  /*28b0*/  BRA.U UP1, `(.L_x_48) ;  /* 0x00000005014c7547 */ /* 0x000fea000b800000 */
[----:B------:R-:W-:Y:S01]  /*28c0*/  HFMA2 R11, -RZ, RZ, 0, 0 ;  /* 0x00000000ff0b7431 */ /* 0x000fe200000001ff */
[----:B------:R-:W-:Y:S01]  /*28d0*/  ISETP.GE.U32.AND P2, PT, R10, 0x2, PT ;  /* 0x000000020a00780c */ /* 0x000fe20003f46070 */
[----:B------:R-:W-:Y:S01]  /*28e0*/  IMAD.MOV.U32 R12, RZ, RZ, 0x1 ;  /* 0x00000001ff0c7424 */ /* 0x000fe200078e00ff */
[----:B------:R-:W-:Y:S01]  /*28f0*/  CS2R R8, SRZ ;  /* 0x0000000000087805 */ /* 0x000fe2000001ff00 */
[----:B------:R-:W-:Y:S01]  /*2900*/  IMAD.MOV.U32 R3, RZ, RZ, RZ ;  /* 0x000000ffff037224 */ /* 0x000fe200078e00ff */
[----:B------:R-:W-:Y:S01]  /*2910*/  UMOV UR4, 0x400 ;  /* 0x0000040000047882 */ /* 0x000fe20000000000 */
[----:B------:R-:W-:Y:S01]  /*2920*/  UMOV UR6, URZ ;  /* 0x000000ff00067c82 */ /* 0x000fe20008000000 */
[----:B------:R-:W-:-:S12]  /*2930*/  ULEA UR37, UR37, UR4, 0x18 ;  /* 0x0000000425257291 */ /* 0x000fd8000f8ec0ff */
.L_x_52:
[----:B------:R-:W-:Y:S02]  /*2940*/  LEA R0, R3, UR37, 0x3 ;  /* 0x0000002503007c11 */ /* 0x000fe4000f8e18ff */
[----:B------:R-:W-:-:S03]  /*2950*/  SHF.L.U32 R5, R8, 0x1f, RZ ;  /* 0x0000001f08057819 */ /* 0x000fc600000006ff */
[----:B------:R-:W-:Y:S01]  /*2960*/  VIADD R4, R0, 0xf0 ;  /* 0x000000f000047836 */ /* 0x000fe20000000000 */
[----:B------:R-:W1:Y:S02]  /*2970*/  SYNCS.PHASECHK.TRANS64.TRYWAIT P0, [R0+URZ+0xe0], R5 ;  /* 0x0000e005000075a7 */ /* 0x000e6400080011ff */
[----:B-1----:R-:W-:Y:S05]  /*2980*/  @!P0 BRA `(.L_x_49) ;  /* 0x0000005000c08947 */ /* 0x002fea0003800000 */
.L_x_136:
[----:B------:R-:W-:Y:S01]  /*2990*/  ULEA UR5, UR6, UR37, 0x3 ;  /* 0x0000002506057291 */ /* 0x000fe2000f8e18ff */
[----:B------:R-:W-:Y:S01]  /*29a0*/  PRMT R4, RZ, 0x654, R4 ;  /* 0x00000654ff047816 */ /* 0x000fe20000000004 */
[----:B-1----:R-:W-:Y:S01]  /*29b0*/  @!P2 IMAD.MOV.U32 R5, RZ, RZ, 0x10 ;  /* 0x00000010ff05a424 */ /* 0x002fe200078e00ff */
[----:B------:R-:W-:Y:S01]  /*29c0*/  SHF.L.U32 R7, R12, 0x1f, RZ ;  /* 0x0000001f0c077819 */ /* 0x000fe200000006ff */
[----:B------:R-:W-:Y:S01]  /*29d0*/  UIADD3 UR4, UPT, UPT, UR5, 0x80, URZ ;  /* 0x0000008005047890 */ /* 0x000fe2000fffe0ff */
[----:B------:R1:W-:Y:S05]  /*29e0*/  SYNCS.ARRIVE.TRANS64.RED.A1T0 RZ, [R4+URZ], RZ ;  /* 0x000000ff04ff79a7 */ /* 0x0003ea00081004ff */
[----:B------:R-:W-:Y:S01]  /*29f0*/  IMAD.U32 R13, RZ, RZ, UR4 ;  /* 0x00000004ff0d7e24 */ /* 0x000fe2000f8e00ff */
[----:B------:R-:W2:Y:S04]  /*2a00*/  SYNCS.PHASECHK.TRANS64.TRYWAIT P0, [UR5+0x90], R7 ;  /* 0x00009007ff0075a7 */ /* 0x000ea80008001105 */
[----:B------:R-:W-:Y:S01]  /*2a10*/  PRMT R13, R10, 0x654, R13 ;  /* 0x000006540a0d7816 */ /* 0x000fe2000000000d */
[----:B-12---:R-:W-:Y:S06]  /*2a20*/  @!P0 BRA `(.L_x_50) ;  /* 0x0000005000ac8947 */ /* 0x006fec0003800000 */
.L_x_138:
[----:B------:R-:W-:Y:S01]  /*2a30*/  ULEA UR4, UR6, UR37, 0x4 ;  /* 0x0000002506047291 */ /* 0x000fe2000f8e20ff */
[----:B------:R-:W-:Y:S01]  /*2a40*/  SEL R2, R13, R2, !P2 ;  /* 0x000000020d027207 */ /* 0x000fe20005000000 */
[----:B------:R-:W-:Y:S01]  /*2a50*/  UIADD3 UR5, UPT, UPT, UR5, 0x80, URZ ;  /* 0x0000008005057890 */ /* 0x000fe2000fffe0ff */
[----:B-1----:R-:W-:Y:S01]  /*2a60*/  LEA R0, R11, UR37, 0x3 ;  /* 0x000000250b007c11 */ /* 0x002fe2000f8e18ff */
[----:B------:R-:W-:Y:S01]  /*2a70*/  UIADD3 UR4, UPT, UPT, UR4, 0x110, URZ ;  /* 0x0000011004047890 */ /* 0x000fe2000fffe0ff */
[----:B------:R1:W-:Y:S01]  /*2a80*/  @!P2 SYNCS.ARRIVE.TRANS64.RED RZ, [R2+URZ], R5 ;  /* 0x0000000502ffa9a7 */ /* 0x0003e200080004ff */
[----:B------:R-:W-:Y:S01]  /*2a90*/  UIADD3 UR6, UPT, UPT, UR6, 0x1, URZ ;  /* 0x0000000106067890 */ /* 0x000fe2000fffe0ff */
[----:B------:R-:W-:-:S03]  /*2aa0*/  VIADD R3, R3, 0x1 ;  /* 0x0000000103037836 */ /* 0x000fc60000000000 */
[----:B------:R-:W-:Y:S02]  /*2ab0*/  UISETP.NE.AND UP0, UPT, UR6, 0x2, UPT ;  /* 0x000000020600788c */ /* 0x000fe4000bf05270 */
[----:B------:R-:W-:Y:S01]  /*2ac0*/  ISETP.NE.AND P0, PT, R3, 0x2, PT ;  /* 0x000000020300780c */ /* 0x000fe20003f05270 */
[----:B------:R-:W-:Y:S06]  /*2ad0*/  UGETNEXTWORKID.BROADCAST [UR4], [UR5] ;  /* 0x00000000040073ca */ /* 0x000fec0008000100 */
[----:B------:R-:W-:Y:S02]  /*2ae0*/  USEL UR4, URZ, 0x1, UP0 ;  /* 0x00000001ff047887 */ /* 0x000fe40008000000 */
[----:B------:R-:W-:-:S04]  /*2af0*/  USEL UR6, UR6, URZ, UP0 ;  /* 0x000000ff06067287 */ /* 0x000fc80008000000 */
[----:B------:R-:W-:Y:S02]  /*2b00*/  LOP3.LUT R12, R12, UR4, RZ, 0x3c, !PT ;  /* 0x000000040c0c7c12 */ /* 0x000fe4000f8e3cff */
[----:B-1----:R-:W-:-:S04]  /*2b10*/  SHF.L.U32 R5, R9, 0x1f, RZ ;  /* 0x0000001f09057819 */ /* 0x002fc800000006ff */
[----:B------:R-:W1:Y:S02]  /*2b20*/  SYNCS.PHASECHK.TRANS64.TRYWAIT P1, [R0+URZ+0x80], R5 ;  /* 0x00008005000075a7 */ /* 0x000e6400080211ff */
[----:B-1----:R-:W-:Y:S05]  /*2b30*/  @!P1 BRA `(.L_x_51) ;  /* 0x0000005000809947 */ /* 0x002fea0003800000 */
.L_x_139:
[----:B------:R-:W-:Y:S01]  /*2b40*/  LEA R4, R11, UR37, 0x4 ;  /* 0x000000250b047c11 */ /* 0x000fe2000f8e20ff */
[----:B-1----:R-:W-:Y:S01]  /*2b50*/  VIADD R0, R0, 0x90 ;  /* 0x0000009000007836 */ /* 0x002fe20000000000 */
[----:B------:R-:W-:Y:S01]  /*2b60*/  SEL R3, R3, RZ, P0 ;  /* 0x000000ff03037207 */ /* 0x000fe20000000000 */
[----:B------:R-:W-:-:S03]  /*2b70*/  VIADD R11, R11, 0x1 ;  /* 0x000000010b0b7836 */ /* 0x000fc60000000000 */
[----:B------:R-:W1:Y:S01]  /*2b80*/  LDS.128 R4, [R4+0x110] ;  /* 0x0001100004047984 */ /* 0x000e620000000c00 */
[----:B------:R-:W-:Y:S02]  /*2b90*/  PRMT R0, RZ, 0x654, R0 ;  /* 0x00000654ff007816 */ /* 0x000fe40000000000 */
[C---:B------:R-:W-:Y:S01]  /*2ba0*/  ISETP.NE.AND P1, PT, R11.reuse, 0x2, PT ;  /* 0x000000020b00780c */ /* 0x040fe20003f25270 */
[----:B------:R-:W-:Y:S01]  /*2bb0*/  @!PT LDS RZ, [RZ] ;  /* 0x00000000fffff984 */ /* 0x000fe20000000800 */
[----:B------:R-:W-:Y:S01]  /*2bc0*/  @!PT LDS RZ, [RZ] ;  /* 0x00000000fffff984 */ /* 0x000fe20000000800 */
[----:B------:R-:W-:Y:S01]  /*2bd0*/  @!PT LDS RZ, [RZ] ;  /* 0x00000000fffff984 */ /* 0x000fe20000000800 */
[----:B------:R-:W-:Y:S01]  /*2be0*/  @!PT LDS RZ, [RZ] ;  /* 0x00000000fffff984 */ /* 0x000fe20000000800 */
[----:B------:R2:W-:Y:S06]  /*2bf0*/  MEMBAR.ALL.CTA ;  /* 0x0000000000007992 */ /* 0x0005ec0000008000 */
[----:B--2---:R-:W2:Y:S01]  /*2c00*/  FENCE.VIEW.ASYNC.S ;  /* 0x00000000000073c6 */ /* 0x004ea20000000000 */
[----:B------:R-:W-:Y:S01]  /*2c10*/  SEL R11, R11, RZ, P1 ;  /* 0x000000ff0b0b7207 */ /* 0x000fe20000800000 */
[----:B--2---:R2:W-:Y:S01]  /*2c20*/  SYNCS.ARRIVE.TRANS64.RED.A1T0 RZ, [R0+URZ], RZ ;  /* 0x000000ff00ff79a7 */ /* 0x0045e200081004ff */
[----:B-1----:R-:W-:-:S02]  /*2c30*/  LOP3.LUT P3, RZ, R6, 0x1, RZ, 0xc0, !PT ;  /* 0x0000000106ff7812 */ /* 0x002fc4000786c0ff */
[----:B------:R-:W-:-:S04]  /*2c40*/  SEL R5, RZ, 0x1, P0 ;  /* 0x00000001ff057807 */ /* 0x000fc80000000000 */
[----:B------:R-:W-:Y:S02]  /*2c50*/  LOP3.LUT R8, R8, R5, RZ, 0x3c, !PT ;  /* 0x0000000508087212 */ /* 0x000fe400078e3cff */
[----:B--2---:R-:W-:-:S04]  /*2c60*/  SEL R0, RZ, 0x1, P1 ;  /* 0x00000001ff007807 */ /* 0x004fc80000800000 */
[----:B------:R-:W-:Y:S01]  /*2c70*/  LOP3.LUT R9, R9, R0, RZ, 0x3c, !PT ;  /* 0x0000000009097212 */ /* 0x000fe200078e3cff */
[----:B------:R-:W-:Y:S06]  /*2c80*/  @P3 BRA `(.L_x_52) ;  /* 0xfffffffc002c3947 */ /* 0x000fec000383ffff */
[----:B------:R-:W-:Y:S01]  /*2c90*/  ULEA UR5, UR6, UR37, 0x3 ;  /* 0x0000002506057291 */ /* 0x000fe2000f8e18ff */
[----:B------:R-:W-:-:S08]  /*2ca0*/  SHF.L.U32 R3, R12, 0x1f, RZ ;  /* 0x0000001f0c037819 */ /* 0x000fd000000006ff */
[----:B------:R-:W1:Y:S02]  /*2cb0*/  SYNCS.PHASECHK.TRANS64 P0, [UR5+0x90], R3 ;  /* 0x00009003ff0075a7 */ /* 0x000e640008001005 */
[----:B-1----:R-:W-:Y:S05]  /*2cc0*/  @P0 BRA `(.L_x_53) ;  /* 0x0000000000080947 */ /* 0x002fea0003800000 */
[----:B------:R-:W1:Y:S02]  /*2cd0*/  SYNCS.PHASECHK.TRANS64.TRYWAIT P0, [UR5+0x90], R3 ;  /* 0x00009003ff0075a7 */ /* 0x000e640008001105 */
[----:B-1----:R-:W-:Y:S05]  /*2ce0*/  @!P0 BRA `(.L_x_54) ;  /* 0x0000005000288947 */ /* 0x002fea0003800000 */
.L_x_53:
[----:B------:R-:W-:-:S04]  /*2cf0*/  UIADD3 UR4, UPT, UPT, UR6, 0x1, URZ ;  /* 0x0000000106047890 */ /* 0x000fc8000fffe0ff */
[----:B------:R-:W-:-:S04]  /*2d00*/  UISETP.NE.AND UP0, UPT, UR4, 0x2, UPT ;  /* 0x000000020400788c */ /* 0x000fc8000bf05270 */
[----:B------:R-:W-:Y:S02]  /*2d10*/  USEL UR7, URZ, 0x1, UP0 ;  /* 0x00000001ff077887 */ /* 0x000fe40008000000 */
[----:B------:R-:W-:-:S04]  /*2d20*/  USEL UR4, UR4, URZ, UP0 ;  /* 0x000000ff04047287 */ /* 0x000fc80008000000 */
[----:B------:R-:W-:Y:S01]  /*2d30*/  ULEA UR4, UR4, UR37, 0x3 ;  /* 0x0000002504047291 */ /* 0x000fe2000f8e18ff */
[----:B-1----:R-:W-:-:S04]  /*2d40*/  LOP3.LUT R3, R12, UR7, RZ, 0x3c, !PT ;  /* 0x000000070c037c12 */ /* 0x002fc8000f8e3cff */
[----:B------:R-:W-:-:S04]  /*2d50*/  SHF.L.U32 R0, R3, 0x1f, RZ ;  /* 0x0000001f03007819 */ /* 0x000fc800000006ff */
[----:B------:R-:W1:Y:S02]  /*2d60*/  SYNCS.PHASECHK.TRANS64 P0, [UR4+0x90], R0 ;  /* 0x00009000ff0075a7 */ /* 0x000e640008001004 */
[----:B-1----:R-:W-:Y:S05]  /*2d70*/  @P0 EXIT ;  /* 0x000000000000094d */ /* 0x002fea0003800000 */
[----:B------:R-:W-:Y:S02]  /*2d80*/  SHF.L.U32 R3, R3, 0x1f, RZ ;  /* 0x0000001f03037819 */ /* 0x000fe400000006ff */
[----:B------:R-:W-:-:S07]  /*2d90*/  MOV R0, UR4 ;  /* 0x0000000400007c02 */ /* 0x000fce0008000f00 */
.L_x_55:
[----:B-1----:R1:W2:Y:S02]  /*2da0*/  SYNCS.PHASECHK.TRANS64.TRYWAIT P0, [R0+URZ+0x90], R3 ;  /* 0x00009003000075a7 */ /* 0x0022a400080011ff */
[----:B--2---:R-:W-:Y:S05]  /*2db0*/  @!P0 NANOSLEEP.SYNCS 0x989680 ;  /* 0x009896800000895d */ /* 0x004fea0003900000 */
[----:B------:R-:W2:Y:S02]  /*2dc0*/  @!P0 SYNCS.PHASECHK.TRANS64 P0, [R0+URZ+0x90], R3 ;  /* 0x00009003000085a7 */ /* 0x000ea400080010ff */
[----:B--2---:R-:W-:Y:S05]  /*2dd0*/  @P0 EXIT ;  /* 0x000000000000094d */ /* 0x004fea0003800000 */
[----:B------:R-:W-:Y:S05]  /*2de0*/  BRA `(.L_x_55) ;  /* 0xfffffffc00ec7947 */ /* 0x000fea000383ffff */
.L_x_48:
[----:B------:R-:W-:Y:S05]  /*2df0*/  BRA.U UP4, `(.L_x_56) ;  /* 0x0000001104a07547 */ /* 0x000fea000b800000 */
[----:B------:R-:W-:Y:S01]  /*2e00*/  UMOV UR6, 0x40 ;  /* 0x0000004000067882 */ /* 0x000fe20000000000 */
[----:B------:R-:W-:Y:S01]  /*2e10*/  NOP ;  /* 0x0000000000007918 */ /* 0x000fe20000000000 */
[----:B------:R-:W-:Y:S01]  /*2e20*/  ULEA UR6, UR37, UR6, 0x18 ;  /* 0x0000000625067291 */ /* 0x000fe2000f8ec0ff */
[----:B------:R-:W-:Y:S02]  /*2e30*/  UMOV UR7, 0x400 ;  /* 0x0000040000077882 */ /* 0x000fe40000000000 */
[----:B------:R-:W-:-:S06]  /*2e40*/  ULEA UR37, UR37, UR7, 0x18 ;  /* 0x0000000725257291 */ /* 0x000fcc000f8ec0ff */
[----:B------:R-:W1:Y:S02]  /*2e50*/  LDS.U8 R2, [UR6+0x1c] ;  /* 0x00001c06ff027984 */ /* 0x000e640008000000 */
[----:B-1----:R-:W-:-:S13]  /*2e60*/  ISETP.NE.AND P0, PT, R2, RZ, PT ;  /* 0x000000ff0200720c */ /* 0x002fda0003f05270 */
[----:B------:R-:W-:Y:S05]  /*2e70*/  @P0 BRA `(.L_x_57) ;  /* 0x0000000400080947 */ /* 0x000fea0003800000 */
[----:B------:R-:W-:Y:S02]  /*2e80*/  UISETP.NE.U32.AND UP0, UPT, UR5, 0x1, UPT ;  /* 0x000000010500788c */ /* 0x000fe4000bf05070 */
[----:B------:R-:W-:-:S07]  /*2e90*/  UIADD3 UR8, UPT, UPT, UR6, 0x8, URZ ;  /* 0x0000000806087890 */ /* 0x000fce000fffe0ff */
[----:B------:R-:W-:Y:S05]  /*2ea0*/  BRA.U !UP0, `(.L_x_58) ;  /* 0x00000001089c7547 */ /* 0x000fea000b800000 */
[----:B------:R-:W-:Y:S01]  /*2eb0*/  ELECT P0, URZ, PT ;  /* 0x0000000000ff782f */ /* 0x000fe20003800000 */
[----:B------:R-:W-:-:S12]  /*2ec0*/  BSSY B0, `(.L_x_58) ;  /* 0x0000025000007945 */ /* 0x000fd80003800000 */
[----:B------:R-:W-:Y:S05]  /*2ed0*/  @!P0 BRA `(.L_x_59) ;  /* 0x00000000008c8947 */ /* 0x000fea0003800000 */
[----:B------:R-:W-:-:S05]  /*2ee0*/  UMOV UR7, 0x10 ;  /* 0x0000001000077882 */ /* 0x000fca0000000000 */
[----:B------:R-:W-:Y:S04]  /*2ef0*/  DEPBAR.LE SB1, 0x36 ;  /* 0x00009d800000791a */ /* 0x000fe80000000000 */
[----:B------:R-:W1:Y:S02]  /*2f00*/  UTCATOMSWS.2CTA.FIND_AND_SET.ALIGN UP1, UR7, UR7 ;  /* 0x00000007000775e3 */ /* 0x000e640008220800 */
[----:B-1----:R-:W-:Y:S01]  /*2f10*/  MOV R11, UR7 ;  /* 0x00000007000b7c02 */ /* 0x002fe20008000f00 */
[----:B------:R-:W-:Y:S06]  /*2f20*/  BRA.U UP1, `(.L_x_60) ;  /* 0x0000000101187547 */ /* 0x000fec000b800000 */
.L_x_61:
[----:B------:R-:W-:Y:S05]  /*2f30*/  NANOSLEEP 0x64 ;  /* 0x000000640000795d */ /* 0x000fea0003800000 */
[----:B------:R-:W-:-:S05]  /*2f40*/  UMOV UR7, 0x10 ;  /* 0x0000001000077882 */ /* 0x000fca0000000000 */
[----:B------:R-:W-:Y:S04]  /*2f50*/  DEPBAR.LE SB1, 0x36 ;  /* 0x00009d800000791a */ /* 0x000fe80000000000 */
[----:B------:R-:W1:Y:S02]  /*2f60*/  UTCATOMSWS.2CTA.FIND_AND_SET.ALIGN UP1, UR7, UR7 ;  /* 0x00000007000775e3 */ /* 0x000e640008220800 */
[----:B-1----:R-:W-:Y:S01]  /*2f70*/  MOV R11, UR7 ;  /* 0x00000007000b7c02 */ /* 0x002fe20008000f00 */
[----:B------:R-:W-:Y:S05]  /*2f80*/  BRA.U !UP1, `(.L_x_61) ;  /* 0xfffffffd09e87547 */ /* 0x000fea000b83ffff */
.L_x_60:
[----:B------:R-:W1:Y:S01]  /*2f90*/  LDS R5, [UR6+0x10] ;  /* 0x00001006ff057984 */ /* 0x000e620008000800 */
[----:B------:R-:W-:Y:S01]  /*2fa0*/  IMAD.U32 R3, RZ, RZ, UR37 ;  /* 0x00000025ff037e24 */ /* 0x000fe2000f8e00ff */
[----:B------:R-:W-:-:S03]  /*2fb0*/  MOV R2, UR4 ;  /* 0x0000000400027c02 */ /* 0x000fc60008000f00 */
[----:B------:R-:W-:Y:S01]  /*2fc0*/  VIADD R3, R3, 0x130 ;  /* 0x0000013003037836 */ /* 0x000fe20000000000 */
[----:B-1----:R-:W-:-:S04]  /*2fd0*/  SHF.L.U32 R5, R5, 0x1f, RZ ;  /* 0x0000001f05057819 */ /* 0x002fc800000006ff */
[----:B------:R-:W1:Y:S02]  /*2fe0*/  SYNCS.PHASECHK.TRANS64.TRYWAIT P0, [UR6+0x8], R5 ;  /* 0x00000805ff0075a7 */ /* 0x000e640008001106 */
[----:B-1----:R-:W-:Y:S05]  /*2ff0*/  @P0 BRA `(.L_x_62) ;  /* 0x0000000000080947 */ /* 0x002fea0003800000 */
[----:B------:R-:W1:Y:S02]  /*3000*/  SYNCS.PHASECHK.TRANS64.TRYWAIT P0, [UR6+0x8], R5 ;  /* 0x00000805ff0075a7 */ /* 0x000e640008001106 */
[----:B-1----:R-:W-:Y:S05]  /*3010*/  @!P0 BRA `(.L_x_63) ;  /* 0x0000004c00748947 */ /* 0x002fea0003800000 */
.L_x_62:
[----:B-1----:R-:W-:Y:S01]  /*3020*/  HFMA2 R4, -RZ, RZ, 0, 5.9604644775390625e-08 ;  /* 0x00000001ff047431 */ /* 0x002fe200000001ff */
[----:B------:R-:W-:Y:S01]  /*3030*/  UPRMT UR7, UR4, 0x654, UR8 ;  /* 0x0000065404077896 */ /* 0x000fe20008000008 */
[----:B------:R-:W-:Y:S01]  /*3040*/  IMAD.MOV.U32 R6, RZ, RZ, 0xffff ;  /* 0x0000ffffff067424 */ /* 0x000fe200078e00ff */
[----:B------:R-:W-:Y:S01]  /*3050*/  PRMT R2, R2, 0x654, R3 ;  /* 0x0000065402027816 */ /* 0x000fe20000000003 */
[----:B------:R-:W-:Y:S02]  /*3060*/  IMAD.MOV.U32 R5, RZ, RZ, 0x4 ;  /* 0x00000004ff057424 */ /* 0x000fe400078e00ff */
[----:B------:R-:W-:Y:S01]  /*3070*/  IMAD.SHL.U32 R9, R11, 0x20, RZ ;  /* 0x000000200b097824 */ /* 0x000fe200078e00ff */
[----:B------:R-:W-:Y:S02]  /*3080*/  MOV R3, UR7 ;  /* 0x0000000700037c02 */ /* 0x000fe40008000f00 */
[-C--:B------:R-:W-:Y:S01]  /*3090*/  SHF.L.U32 R7, R6, R11.reuse, RZ ;  /* 0x0000000b06077219 */ /* 0x080fe200000006ff */
[----:B------:R1:W-:Y:S01]  /*30a0*/  SYNCS.ARRIVE.TRANS64.RED RZ, [UR7], R5 ;  /* 0x00000005ffff79a7 */ /* 0x0003e20008000407 */
[----:B------:R-:W-:Y:S01]  /*30b0*/  SHF.L.U32 R6, R4, R11, RZ ;  /* 0x0000000b04067219 */ /* 0x000fe200000006ff */
[----:B------:R1:W-:Y:S04]  /*30c0*/  STS [UR37+0x130], R9 ;  /* 0x00013009ff007988 */ /* 0x0003e80008000825 */
[----:B------:R1:W-:Y:S04]  /*30d0*/  STAS [R2.64], R11 ;  /* 0x0000000b02007dbd */ /* 0x0003e8000c0008ff */
[----:B------:R1:W-:Y:S04]  /*30e0*/  ATOMS.OR RZ, [UR6+0x14], R7 ;  /* 0x00001407ffff798c */ /* 0x0003e8000b000006 */
[----:B------:R1:W-:Y:S04]  /*30f0*/  ATOMS.OR RZ, [UR6+0x18], R6 ;  /* 0x00001806ffff798c */ /* 0x0003e8000b000006 */
[----:B------:R1:W-:Y:S02]  /*3100*/  ATOMS.XOR RZ, [UR6+0x10], R4 ;  /* 0x00001004ffff798c */ /* 0x0003e4000b800006 */
.L_x_59:
[----:B------:R-:W-:Y:S05]  /*3110*/  BSYNC B0 ;  /* 0x0000000000007941 */ /* 0x000fea0003800000 */
.L_x_58:
[----:B------:R-:W-:Y:S05]  /*3120*/  BRA.U UP0, `(.L_x_64) ;  /* 0x00000001006c7547 */ /* 0x000fea000b800000 */
[----:B------:R-:W-:-:S03]  /*3130*/  UMOV UR7, 0xffffffff ;  /* 0xffffffff00077882 */ /* 0x000fc60000000000 */
[----:B------:R-:W-:Y:S05]  /*3140*/  BRA.DIV UR7, `(.L_x_65) ;  /* 0x0000004e07407947 */ /* 0x000fea000b800000 */
[----:B------:R-:W-:-:S13]  /*3150*/  ELECT P6, URZ, PT ;  /* 0x0000000000ff782f */ /* 0x000fda00038c0000 */
.L_x_143:
[----:B------:R-:W-:Y:S05]  /*3160*/  @!P6 BRA `(.L_x_64) ;  /* 0x00000000005ce947 */ /* 0x000fea0003800000 */
[----:B-1----:R-:W1:Y:S02]  /*3170*/  LDS R3, [UR6+0x10] ;  /* 0x00001006ff037984 */ /* 0x002e640008000800 */
[----:B-1----:R-:W-:-:S04]  /*3180*/  SHF.L.U32 R3, R3, 0x1f, RZ ;  /* 0x0000001f03037819 */ /* 0x002fc800000006ff */
[----:B------:R-:W1:Y:S02]  /*3190*/  SYNCS.PHASECHK.TRANS64.TRYWAIT P0, [UR6+0x8], R3 ;  /* 0x00000803ff0075a7 */ /* 0x000e640008001106 */
[----:B-1----:R-:W-:Y:S05]  /*31a0*/  @P0 BRA `(.L_x_66) ;  /* 0x0000000000080947 */ /* 0x002fea0003800000 */
[----:B------:R-:W1:Y:S02]  /*31b0*/  SYNCS.PHASECHK.TRANS64.TRYWAIT P0, [UR6+0x8], R3 ;  /* 0x00000803ff0075a7 */ /* 0x000e640008001106 */
[----:B-1----:R-:W-:Y:S05]  /*31c0*/  @!P0 BRA `(.L_x_67) ;  /* 0x0000004c00408947 */ /* 0x002fea0003800000 */
.L_x_66:
[----:B------:R-:W2:Y:S01]  /*31d0*/  LDS R5, [UR37+0x130] ;  /* 0x00013025ff057984 */ /* 0x000ea20008000800 */
[----:B-1----:R-:W-:Y:S02]  /*31e0*/  HFMA2 R2, -RZ, RZ, 0, 5.9604644775390625e-08 ;  /* 0x00000001ff027431 */ /* 0x002fe400000001ff */
[----:B------:R-:W-:Y:S01]  /*31f0*/  IMAD.MOV.U32 R3, RZ, RZ, 0xffff ;  /* 0x0000ffffff037424 */ /* 0x000fe200078e00ff */
[----:B------:R-:W-:Y:S01]  /*3200*/  UPRMT UR7, UR4, 0x654, UR8 ;  /* 0x0000065404077896 */ /* 0x000fe20008000008 */
[----:B--2---:R-:W-:-:S03]  /*3210*/  IMAD.SHL.U32 R4, R5, 0x20, RZ ;  /* 0x0000002005047824 */ /* 0x004fc600078e00ff */
[-C--:B------:R-:W-:Y:S02]  /*3220*/  SHF.L.U32 R3, R3, R5.reuse, RZ ;  /* 0x0000000503037219 */ /* 0x080fe400000006ff */
[----:B------:R-:W-:Y:S01]  /*3230*/  SHF.L.U32 R5, R2, R5, RZ ;  /* 0x0000000502057219 */ /* 0x000fe200000006ff */
[----:B------:R2:W-:Y:S04]  /*3240*/  STS [UR37+0x130], R4 ;  /* 0x00013004ff007988 */ /* 0x0005e80008000825 */
[----:B------:R2:W-:Y:S04]  /*3250*/  ATOMS.OR RZ, [UR6+0x14], R3 ;  /* 0x00001403ffff798c */ /* 0x0005e8000b000006 */
[----:B------:R2:W-:Y:S01]  /*3260*/  ATOMS.OR RZ, [UR6+0x18], R5 ;  /* 0x00001805ffff798c */ /* 0x0005e2000b000006 */
[----:B------:R-:W-:Y:S03]  /*3270*/  SYNCS.ARRIVE.TRANS64.RED.A1T0 RZ, [UR7], RZ ;  /* 0x000000ffffff79a7 */ /* 0x000fe60008100407 */
[----:B------:R2:W-:Y:S01]  /*3280*/  ATOMS.XOR RZ, [UR6+0x10], R2 ;  /* 0x00001002ffff798c */ /* 0x0005e2000b800006 */
[----:B------:R-:W-:Y:S05]  /*3290*/  BRA `(.L_x_64) ;  /* 0x0000000000107947 */ /* 0x000fea0003800000 */
.L_x_57:
[----:B------:R-:W-:-:S05]  /*32a0*/  MOV R2, 0xffffffff ;  /* 0xffffffff00027802 */ /* 0x000fca0000000f00 */
[----:B------:R1:W-:Y:S02]  /*32b0*/  STS [UR37+0x130], R2 ;  /* 0x00013002ff007988 */ /* 0x0003e40008000825 */
[----:B-1----:R-:W-:Y:S02]  /*32c0*/  MOV R2, 0x32e0 ;  /* 0x000032e000027802 */ /* 0x002fe40000000f00 */
[----:B-----5:R-:W-:Y:S05]  /*32d0*/  CALL.REL.NOINC `($__internal_1_$__cuda_sm10x_tcgen05_guardrail_trap_phase_invalid_during_alloc) ;  /* 0x0000005000887944 */ /* 0x020fea0003c00000 */
.L_x_64:
[----:B------:R-:W-:Y:S05]  /*32e0*/  WARPSYNC.ALL ;  /* 0x0000000000007948 */ /* 0x000fea0003800000 */
[----:B------:R-:W3:Y:S01]  /*32f0*/  S2UR UR8, SR_CgaCtaId ;  /* 0x00000000000879c3 */ /* 0x000ee20000008800 */
[----:B------:R-:W-:Y:S01]  /*3300*/  UMOV UR6, 0x400 ;  /* 0x0000040000067882 */ /* 0x000fe20000000000 */
[----:B------:R-:W-:-:S06]  /*3310*/  NOP ;  /* 0x0000000000007918 */ /* 0x000fcc0000000000 */
[----:B------:R-:W-:Y:S06]  /*3320*/  BAR.ARV 0x6, 0xa0 ;  /* 0x0182800000007b1d */ /* 0x000fec0000002000 */
[----:B------:R-:W-:Y:S01]  /*3330*/  LOP3.LUT R0, R0, 0xffff, RZ, 0xc0, !PT ;  /* 0x0000ffff00007812 */ /* 0x000fe200078ec0ff */
[----:B-1----:R-:W-:Y:S01]  /*3340*/  IMAD.MOV.U32 R9, RZ, RZ, 0x1 ;  /* 0x00000001ff097424 */ /* 0x002fe200078e00ff */
[----:B------:R-:W-:Y:S01]  /*3350*/  LOP3.LUT R8, R8, 0xffff, RZ, 0xc0, !PT ;  /* 0x0000ffff08087812 */ /* 0x000fe200078ec0ff */
[----:B------:R-:W-:Y:S01]  /*3360*/  UMOV UR22, URZ ;  /* 0x000000ff00167c82 */ /* 0x000fe20008000000 */
[----:B------:R-:W-:Y:S01]  /*3370*/  R2UR UR12, R0 ;  /* 0x00000000000c72ca */ /* 0x000fe200000e0000 */
[----:B------:R-:W-:Y:S01]  /*3380*/  UMOV UR21, URZ ;  /* 0x000000ff00157c82 */ /* 0x000fe20008000000 */
[----:B------:R-:W-:Y:S01]  /*3390*/  R2UR UR13, R8 ;  /* 0x00000000080d72ca */ /* 0x000fe200000e0000 */
[----:B------:R-:W-:Y:S01]  /*33a0*/  IMAD.MOV.U32 R8, RZ, RZ, RZ ;  /* 0x000000ffff087224 */ /* 0x000fe200078e00ff */
[----:B------:R-:W-:Y:S01]  /*33b0*/  UMOV UR20, URZ ;  /* 0x000000ff00147c82 */ /* 0x000fe20008000000 */
[----:B------:R-:W-:-:S02]  /*33c0*/  UISETP.NE.AND UP2, UPT, UR5, URZ, UPT ;  /* 0x000000ff0500728c */ /* 0x000fc4000bf45270 */
[----:B---3--:R-:W-:Y:S01]  /*33d0*/  ULEA UR8, UR8, UR6, 0x18 ;  /* 0x0000000608087291 */ /* 0x008fe2000f8ec0ff */
[----:B------:R-:W1:Y:S03]  /*33e0*/  LDCU UR6, c[0x0][0x38c] ;  /* 0x00007180ff0677ac */ /* 0x000e660008000800 */
[----:B------:R-:W-:Y:S02]  /*33f0*/  UIADD3 UR14, UPT, UPT, UR8, 0x4300, URZ ;  /* 0x00004300080e7890 */ /* 0x000fe4000fffe0ff */
[----:B------:R-:W-:-:S03]  /*3400*/  UIADD3 UR15, UPT, UPT, UR8, 0x9300, URZ ;  /* 0x00009300080f7890 */ /* 0x000fc6000fffe0ff */
[----:B--2---:R-:W2:Y:S01]  /*3410*/  LDS R2, [UR8+0x130] ;  /* 0x00013008ff027984 */ /* 0x004ea20008000800 */
[----:B------:R-:W-:Y:S02]  /*3420*/  USHF.R.U32.HI UR14, URZ, 0x4, UR14 ;  /* 0x00000004ff0e7899 */ /* 0x000fe4000801160e */
[----:B------:R-:W-:Y:S02]  /*3430*/  USHF.R.U32.HI UR15, URZ, 0x4, UR15 ;  /* 0x00000004ff0f7899 */ /* 0x000fe4000801160f */
[----:B------:R-:W-:Y:S02]  /*3440*/  ULOP3.LUT UR14, UR14, 0x3fff, URZ, 0xc0, !UPT ;  /* 0x00003fff0e0e7892 */ /* 0x000fe4000f8ec0ff */
[----:B------:R-:W-:Y:S02]  /*3450*/  ULOP3.LUT UR15, UR15, 0x3fff, URZ, 0xc0, !UPT ;  /* 0x00003fff0f0f7892 */ /* 0x000fe4000f8ec0ff */
[----:B------:R-:W-:Y:S02]  /*3460*/  ULOP3.LUT UR14, UR14, 0x10000, URZ, 0xfc, !UPT ;  /* 0x000100000e0e7892 */ /* 0x000fe4000f8efcff */
[----:B-1----:R-:W-:-:S02]  /*3470*/  UIADD3 UR6, UPT, UPT, UR6, 0x3f, URZ ;  /* 0x0000003f06067890 */ /* 0x002fc4000fffe0ff */
[----:B------:R-:W-:Y:S02]  /*3480*/  ULOP3.LUT UR15, UR15, 0x10000, URZ, 0xfc, !UPT ;  /* 0x000100000f0f7892 */ /* 0x000fe4000f8efcff */
[----:B------:R-:W-:Y:S01]  /*3490*/  USHF.R.S32.HI UR7, URZ, 0x1f, UR6 ;  /* 0x0000001fff077899 */ /* 0x000fe20008011406 */
[----:B------:R-:W-:Y:S01]  /*34a0*/  UMOV UR28, 0x0 ;  /* 0x00000000001c7882 */ /* 0x000fe20000000000 */
[----:B------:R-:W-:Y:S02]  /*34b0*/  UMOV UR29, 0x8200010 ;  /* 0x08200010001d7882 */ /* 0x000fe40000000000 */
[----:B------:R-:W-:Y:S01]  /*34c0*/  ULEA.HI UR7, UR7, UR6, URZ, 0x6 ;  /* 0x0000000607077291 */ /* 0x000fe2000f8f30ff */
[----:B------:R-:W-:Y:S01]  /*34d0*/  UMOV UR26, 0x0 ;  /* 0x00000000001a7882 */ /* 0x000fe20000000000 */
[----:B------:R-:W-:Y:S02]  /*34e0*/  UMOV UR27, 0x8200010 ;  /* 0x08200010001b7882 */ /* 0x000fe40000000000 */
[----:B------:R-:W-:-:S04]  /*34f0*/  USHF.R.S32.HI UR7, URZ, 0x6, UR7 ;  /* 0x00000006ff077899 */ /* 0x000fc80008011407 */
[----:B------:R-:W-:-:S04]  /*3500*/  UISETP.LT.AND UP0, UPT, UR7, 0x1, UPT ;  /* 0x000000010700788c */ /* 0x000fc8000bf01270 */
[----:B------:R-:W-:Y:S01]  /*3510*/  USEL UR23, UR7, 0x1, !UP0 ;  /* 0x0000000107177887 */ /* 0x000fe2000c000000 */
[----:B--2---:R-:W-:Y:S02]  /*3520*/  R2UR UR24, R2 ;  /* 0x00000000021872ca */ /* 0x004fe400000e0000 */
[----:B------:R-:W-:-:S13]  /*3530*/  CS2R R2, SRZ ;  /* 0x0000000000027805 */ /* 0x000fda000001ff00 */
.L_x_75:
[C---:B------:R-:W-:Y:S02]  /*3540*/  LEA R0, R8.reuse, UR8, 0x3 ;  /* 0x0000000808007c11 */ /* 0x040fe4000f8e18ff */
[----:B------:R-:W-:Y:S02]  /*3550*/  SHF.L.U32 R5, R3, 0x1f, RZ ;  /* 0x0000001f03057819 */ /* 0x000fe400000006ff */
[----:B------:R-:W-:Y:S02]  /*3560*/  LEA R4, R8, UR8, 0x4 ;  /* 0x0000000808047c11 */ /* 0x000fe4000f8e20ff */
[----:B------:R-:W1:Y:S02]  /*3570*/  SYNCS.PHASECHK.TRANS64.TRYWAIT P0, [R0+URZ+0x80], R5 ;  /* 0x00008005000075a7 */ /* 0x000e6400080011ff */
[----:B-1-34-:R-:W-:Y:S05]  /*3580*/  @!P0 BRA `(.L_x_68) ;  /* 0x0000004800688947 */ /* 0x01afea0003800000 */
.L_x_144:
[----:B-1----:R-:W1:Y:S01]  /*3590*/  LDS.128 R4, [R4+0x110] ;  /* 0x0001100004047984 */ /* 0x002e620000000c00 */
[----:B------:R-:W-:Y:S02]  /*35a0*/  VIADD R0, R0, 0x90 ;  /* 0x0000009000007836 */ /* 0x000fe40000000000 */
[----:B------:R-:W-:Y:S01]  /*35b0*/  VIADD R8, R8, 0x1 ;  /* 0x0000000108087836 */ /* 0x000fe20000000000 */
[----:B------:R-:W-:Y:S01]  /*35c0*/  @!PT LDS RZ, [RZ] ;  /* 0x00000000fffff984 */ /* 0x000fe20000000800 */
[----:B------:R-:W-:Y:S01]  /*35d0*/  @!PT LDS RZ, [RZ] ;  /* 0x00000000fffff984 */ /* 0x000fe20000000800 */
[----:B------:R-:W-:Y:S01]  /*35e0*/  @!PT LDS RZ, [RZ] ;  /* 0x00000000fffff984 */ /* 0x000fe20000000800 */
[----:B------:R-:W-:Y:S01]  /*35f0*/  @!PT LDS RZ, [RZ] ;  /* 0x00000000fffff984 */ /* 0x000fe20000000800 */
[----:B------:R2:W-:Y:S06]  /*3600*/  MEMBAR.ALL.CTA ;  /* 0x0000000000007992 */ /* 0x0005ec0000008000 */
[----:B--2---:R-:W2:Y:S01]  /*3610*/  FENCE.VIEW.ASYNC.S ;  /* 0x00000000000073c6 */ /* 0x004ea20000000000 */
[----:B------:R-:W-:-:S04]  /*3620*/  PRMT R0, RZ, 0x654, R0 ;  /* 0x00000654ff007816 */ /* 0x000fc80000000000 */
[----:B--2---:R2:W-:Y:S01]  /*3630*/  SYNCS.ARRIVE.TRANS64.RED.A1T0 RZ, [R0+URZ], RZ ;  /* 0x000000ff00ff79a7 */ /* 0x0045e200081004ff */
[----:B-1----:R-:W-:Y:S01]  /*3640*/  LOP3.LUT P1, RZ, R6, 0x1, RZ, 0xc0, !PT ;  /* 0x0000000106ff7812 */ /* 0x002fe2000782c0ff */
[----:B--2---:R-:W-:-:S12]  /*3650*/  BRA.U UP2, `(.L_x_69) ;  /* 0x0000000102e07547 */ /* 0x004fd8000b800000 */
[----:B------:R-:W1:Y:S01]  /*3660*/  LDCU UR6, c[0x0][0x38c] ;  /* 0x00007180ff0677ac */ /* 0x000e620008000800 */
[----:B------:R-:W-:Y:S02]  /*3670*/  PLOP3.LUT P2, PT, PT, PT, PT, 0x80, 0x8 ;  /* 0x000000000008781c */ /* 0x000fe40003f4f070 */
[----:B------:R-:W-:Y:S01]  /*3680*/  SHF.L.U32 R5, R9, 0x1f, RZ ;  /* 0x0000001f09057819 */ /* 0x000fe200000006ff */
[----:B------:R-:W-:Y:S02]  /*3690*/  ULEA UR10, UR22, UR8, 0x3 ;  /* 0x00000008160a7291 */ /* 0x000fe4000f8e18ff */
[----:B------:R-:W-:Y:S02]  /*36a0*/  ULEA UR11, UR22, UR24, 0x6 ;  /* 0x00000018160b7291 */ /* 0x000fe4000f8e30ff */
[----:B-1----:R-:W-:-:S06]  /*36b0*/  UISETP.GE.AND UP0, UPT, UR6, 0x1, UPT ;  /* 0x000000010600788c */ /* 0x002fcc000bf06270 */
[----:B------:R-:W-:-:S05]  /*36c0*/  PLOP3.LUT P0, PT, PT, PT, UP0, 0x80, 0x8 ;  /* 0x000000000008781c */ /* 0x000fca0003f0f008 */
[----:B------:R-:W-:-:S08]  /*36d0*/  @UP0 ULEA UR6, UR21, UR8, 0x3 ;  /* 0x0000000815060291 */ /* 0x000fd0000f8e18ff */
[----:B------:R-:W-:-:S04]  /*36e0*/  @P0 SHF.L.U32 R0, R2, 0x1f, RZ ;  /* 0x0000001f02000819 */ /* 0x000fc800000006ff */
[----:B------:R1:W2:Y:S01]  /*36f0*/  @P0 SYNCS.PHASECHK.TRANS64.TRYWAIT P2, [UR6], R0 ;  /* 0x00000000ff0005a7 */ /* 0x0002a20008041106 */
[----:B------:R-:W3:Y:S02]  /*3700*/  SYNCS.PHASECHK.TRANS64.TRYWAIT P0, [UR10+0xc0], R5 ;  /* 0x0000c005ff0075a7 */ /* 0x000ee4000800110a */
[----:B-123--:R-:W-:Y:S05]  /*3710*/  @!P0 BRA `(.L_x_70) ;  /* 0x0000004800188947 */ /* 0x00efea0003800000 */
.L_x_146:
[----:B------:R-:W-:Y:S01]  /*3720*/  UMOV UR19, UR20 ;  /* 0x0000001400137c82 */ /* 0x000fe20008000000 */
[----:B------:R-:W-:Y:S05]  /*3730*/  BRA.U !UP0, `(.L_x_71) ;  /* 0x0000000108987547 */ /* 0x000fea000b800000 */
[----:B------:R-:W-:Y:S02]  /*3740*/  UIADD3 UR19, UPT, UPT, UR23, UR20, URZ ;  /* 0x0000001417137290 */ /* 0x000fe4000fffe0ff */
[----:B------:R-:W-:Y:S01]  /*3750*/  UPLOP3.LUT UP3, UPT, UPT, UPT, UPT, 0x40, 0x4 ;  /* 0x000000000004789c */ /* 0x000fe20003f6e870 */
[----:B------:R-:W-:Y:S01]  /*3760*/  UMOV UR18, UR7 ;  /* 0x0000000700127c82 */ /* 0x000fe20008000000 */
[----:B------:R-:W-:-:S09]  /*3770*/  UMOV UR17, UR21 ;  /* 0x0000001500117c82 */ /* 0x000fd20008000000 */
.L_x_74:
[----:B--2---:R-:W-:Y:S01]  /*3780*/  ULEA UR9, UR17, UR8, 0x3 ;  /* 0x0000000811097291 */ /* 0x004fe2000f8e18ff */
[----:B---3--:R-:W-:Y:S11]  /*3790*/  @P2 BRA `(.L_x_72) ;  /* 0x00000000000c2947 */ /* 0x008ff60003800000 */
[----:B-1----:R-:W-:Y:S04]  /*37a0*/  SHF.L.U32 R5, R2, 0x1f, RZ ;  /* 0x0000001f02057819 */ /* 0x002fe800000006ff */
[----:B------:R-:W1:Y:S02]  /*37b0*/  SYNCS.PHASECHK.TRANS64.TRYWAIT P0, [UR9], R5 ;  /* 0x00000005ff0075a7 */ /* 0x000e640008001109 */
[----:B-1----:R-:W-:Y:S05]  /*37c0*/  @!P0 BRA `(.L_x_73) ;  /* 0x0000004800048947 */ /* 0x002fea0003800000 */
.L_x_72:
[----:B------:R-:W-:Y:S01]  /*37d0*/  UISETP.NE.AND UP0, UPT, UR18, 0x1, UPT ;  /* 0x000000011200788c */ /* 0x000fe2000bf05270 */
[----:B------:R-:W-:Y:S01]  /*37e0*/  PLOP3.LUT P2, PT, PT, PT, PT, 0x80, 0x8 ;  /* 0x000000000008781c */ /* 0x000fe20003f4f070 */
[----:B------:R-:W-:Y:S02]  /*37f0*/  UIADD3 UR21, UPT, UPT, UR17, 0x1, URZ ;  /* 0x0000000111157890 */ /* 0x000fe4000fffe0ff */
[----:B------:R-:W-:Y:S02]  /*3800*/  ULEA UR30, UR17, UR15, 0x8 ;  /* 0x0000000f111e7291 */ /* 0x000fe4000f8e40ff */
[----:B------:R-:W-:Y:S01]  /*3810*/  UISETP.NE.AND UP1, UPT, UR21, 0x5, UPT ;  /* 0x000000051500788c */ /* 0x000fe2000bf25270 */
[----:B------:R-:W-:Y:S01]  /*3820*/  PLOP3.LUT P0, PT, PT, PT, UP0, 0x80, 0x8 ;  /* 0x000000000008781c */ /* 0x000fe20003f0f008 */
[----:B------:R-:W-:Y:S02]  /*3830*/  ULEA UR32, UR17, UR14, 0x8 ;  /* 0x0000000e11207291 */ /* 0x000fe4000f8e40ff */
[----:B------:R-:W-:Y:S02]  /*3840*/  USEL UR16, URZ, 0x1, UP1 ;  /* 0x00000001ff107887 */ /* 0x000fe40008800000 */
[----:B------:R-:W-:Y:S02]  /*3850*/  USEL UR21, UR21, URZ, UP1 ;  /* 0x000000ff15157287 */ /* 0x000fe40008800000 */
[----:B------:R-:W-:Y:S02]  /*3860*/  UIADD3 UR36, UPT, UPT, UR30, 0x2, URZ ;  /* 0x000000021e247890 */ /* 0x000fe4000fffe0ff */
[----:B------:R-:W-:Y:S01]  /*3870*/  @UP0 ULEA UR6, UR21, UR8, 0x3 ;  /* 0x0000000815060291 */ /* 0x000fe2000f8e18ff */
[----:B------:R-:W-:Y:S01]  /*3880*/  LOP3.LUT R2, R2, UR16, RZ, 0x3c, !PT ;  /* 0x0000001002027c12 */ /* 0x000fe2000f8e3cff */
[----:B------:R-:W-:Y:S02]  /*3890*/  UIADD3 UR34, UPT, UPT, UR32, 0x2, URZ ;  /* 0x0000000220227890 */ /* 0x000fe4000fffe0ff */
[----:B------:R-:W-:Y:S01]  /*38a0*/  UIADD3 UR9, UPT, UPT, UR9, 0x28, URZ ;  /* 0x0000002809097890 */ /* 0x000fe2000fffe0ff */
[----:B-1----:R-:W-:Y:S01]  /*38b0*/  @P0 SHF.L.U32 R0, R2, 0x1f, RZ ;  /* 0x0000001f02000819 */ /* 0x002fe200000006ff */
[----:B------:R-:W-:Y:S01]  /*38c0*/  UMOV UR31, 0x80004020 ;  /* 0x80004020001f7882 */ /* 0x000fe20000000000 */
[----:B------:R-:W-:Y:S01]  /*38d0*/  UMOV UR33, 0x80004020 ;  /* 0x8000402000217882 */ /* 0x000fe20000000000 */
[----:B------:R-:W-:Y:S01]  /*38e0*/  UMOV UR37, 0x80004020 ;  /* 0x8000402000257882 */ /* 0x000fe20000000000 */
[----:B------:R2:W3:Y:S01]  /*38f0*/  @P0 SYNCS.PHASECHK.TRANS64.TRYWAIT P2, [UR6], R0 ;  /* 0x00000000ff0005a7 */ /* 0x0004e20008041106 */
[----:B------:R-:W-:Y:S01]  /*3900*/  UIADD3 UR20, UPT, UPT, UR20, 0x1, URZ ;  /* 0x0000000114147890 */ /* 0x000fe2000fffe0ff */
[----:B------:R2:W-:Y:S01]  /*3910*/  UTCQMMA.2CTA gdesc[UR32], gdesc[UR30], tmem[UR11], tmem[UR28], idesc[UR29], UP3 ;  /* 0x00ff1c1e200075ea */ /* 0x0005e20009a0030b */
[----:B------:R-:W-:Y:S02]  /*3920*/  UIADD3 UR18, UPT, UPT, UR18, -0x1, URZ ;  /* 0xffffffff12127890 */ /* 0x000fe4000fffe0ff */
[----:B------:R-:W-:Y:S02]  /*3930*/  UISETP.NE.AND UP0, UPT, UR20, UR19, UPT ;  /* 0x000000131400728c */ /* 0x000fe4000bf05270 */
[----:B------:R-:W-:Y:S01]  /*3940*/  UPLOP3.LUT UP3, UPT, UPT, UPT, UPT, 0x80, 0x8 ;  /* 0x000000000008789c */ /* 0x000fe20003f6f070 */
[----:B------:R-:W-:Y:S01]  /*3950*/  UMOV UR35, 0x80004020 ;  /* 0x8000402000237882 */ /* 0x000fe20000000000 */
[----:B------:R-:W-:Y:S01]  /*3960*/  UMOV UR17, UR21 ;  /* 0x0000001500117c82 */ /* 0x000fe20008000000 */
[----:B------:R2:W-:Y:S01]  /*3970*/  UTCQMMA.2CTA gdesc[UR34], gdesc[UR36], tmem[UR11], tmem[UR26], idesc[UR27], UPT ;  /* 0x00ff1a24220075ea */ /* 0x0005e2000ba0030b */
[----:B------:R2:W-:Y:S03]  /*3980*/  UTCBAR.2CTA.MULTICAST [UR9], URZ, UR13 ;  /* 0x000000ff090073e9 */ /* 0x0005e6000820080d */
[----:B------:R-:W-:Y:S05]  /*3990*/  BRA.U UP0, `(.L_x_74) ;  /* 0xfffffffd00787547 */ /* 0x000fea000b83ffff */
.L_x_71:
[----:B------:R-:W-:Y:S01]  /*39a0*/  UIADD3 UR10, UPT, UPT, UR10, 0xa0, URZ ;  /* 0x000000a00a0a7890 */ /* 0x000fe2000fffe0ff */
[----:B------:R-:W-:-:S08]  /*39b0*/  UMOV UR20, UR19 ;  /* 0x0000001300147c82 */ /* 0x000fd00008000000 */
[----:B------:R4:W-:Y:S01]  /*39c0*/  UTCBAR.2CTA.MULTICAST [UR10], URZ, UR12 ;  /* 0x000000ff0a0073e9 */ /* 0x0009e2000820080c */
[----:B------:R-:W-:Y:S02]  /*39d0*/  NOP ;  /* 0x0000000000007918 */ /* 0x000fe40000000000 */
.L_x_69:
[----:B------:R-:W-:Y:S01]  /*39e0*/  UIADD3 UR22, UPT, UPT, UR22, 0x1, URZ ;  /* 0x0000000116167890 */ /* 0x000fe2000fffe0ff */
[----:B------:R-:W-:-:S03]  /*39f0*/  ISETP.NE.AND P0, PT, R8, 0x2, PT ;  /* 0x000000020800780c */ /* 0x000fc60003f05270 */
[----:B------:R-:W-:Y:S01]  /*3a00*/  UISETP.NE.AND UP0, UPT, UR22, 0x4, UPT ;  /* 0x000000041600788c */ /* 0x000fe2000bf05270 */
[----:B-12---:R-:W-:Y:S02]  /*3a10*/  SEL R0, RZ, 0x1, P0 ;  /* 0x00000001ff007807 */ /* 0x006fe40000000000 */
[----:B------:R-:W-:Y:S01]  /*3a20*/  SEL R8, R8, RZ, P0 ;  /* 0x000000ff08087207 */ /* 0x000fe20000000000 */
[----:B------:R-:W-:Y:S01]  /*3a30*/  USEL UR6, URZ, 0x1, UP0 ;  /* 0x00000001ff067887 */ /* 0x000fe20008000000 */
[----:B------:R-:W-:Y:S01]  /*3a40*/  LOP3.LUT R3, R3, R0, RZ, 0x3c, !PT ;  /* 0x0000000003037212 */ /* 0x000fe200078e3cff */
[----:B------:R-:W-:-:S04]  /*3a50*/  USEL UR22, UR22, URZ, UP0 ;  /* 0x000000ff16167287 */ /* 0x000fc80008000000 */
[----:B------:R-:W-:Y:S01]  /*3a60*/  LOP3.LUT R9, R9, UR6, RZ, 0x3c, !PT ;  /* 0x0000000609097c12 */ /* 0x000fe2000f8e3cff */
[----:B------:R-:W-:Y:S07]  /*3a70*/  @P1 BRA `(.L_x_75) ;  /* 0xfffffff800b01947 */ /* 0x000fee000383ffff */
[----:B------:R-:W1:Y:S01]  /*3a80*/  S2UR UR6, SR_CgaCtaId ;  /* 0x00000000000679c3 */ /* 0x000e620000008800 */
[----:B------:R-:W-:Y:S01]  /*3a90*/  ELECT P0, URZ, PT ;  /* 0x0000000000ff782f */ /* 0x000fe20003800000 */
[----:B------:R-:W-:Y:S01]  /*3aa0*/  HFMA2 R0, -RZ, RZ, 0, 5.9604644775390625e-08 ;  /* 0x00000001ff007431 */ /* 0x000fe200000001ff */
[----:B------:R-:W-:-:S05]  /*3ab0*/  UMOV UR7, 0x40 ;  /* 0x0000004000077882 */ /* 0x000fca0000000000 */
[----:B------:R-:W-:Y:S01]  /*3ac0*/  UVIRTCOUNT.DEALLOC.SMPOOL 0x80 ;  /* 0x000000800000784c */ /* 0x000fe20000000000 */
[----:B------:R-:W-:Y:S02]  /*3ad0*/  UISETP.NE.AND UP0, UPT, UR5, URZ, UPT ;  /* 0x000000ff0500728c */ /* 0x000fe4000bf05270 */
[----:B-1----:R-:W-:-:S09]  /*3ae0*/  ULEA UR6, UR6, UR7, 0x18 ;  /* 0x0000000706067291 */ /* 0x002fd2000f8ec0ff */
[----:B------:R1:W-:Y:S01]  /*3af0*/  @P0 STS.U8 [UR6+0x1c], R0 ;  /* 0x00001c00ff000988 */ /* 0x0003e20008000006 */
[----:B------:R-:W-:Y:S05]  /*3b00*/  BRA.U UP0, `(.L_x_76) ;  /* 0x0000000100a07547 */ /* 0x000fea000b800000 */
[----:B------:R-:W-:Y:S01]  /*3b10*/  UIADD3 UR5, UPT, UPT, UR8, 0xc0, URZ ;  /* 0x000000c008057890 */ /* 0x000fe2000fffe0ff */
[----:B------:R-:W-:-:S03]  /*3b20*/  SHF.L.U32 R3, R9, 0x1f, RZ ;  /* 0x0000001f09037819 */ /* 0x000fc600000006ff */
[----:B------:R-:W-:-:S09]  /*3b30*/  ULEA UR7, UR22, UR5, 0x3 ;  /* 0x0000000516077291 */ /* 0x000fd2000f8e18ff */
[----:B------:R-:W2:Y:S02]  /*3b40*/  SYNCS.PHASECHK.TRANS64.TRYWAIT P0, [UR7], R3 ;  /* 0x00000003ff0075a7 */ /* 0x000ea40008001107 */
[----:B--2---:R-:W-:Y:S05]  /*3b50*/  @!P0 BRA `(.L_x_77) ;  /* 0x0000004400388947 */ /* 0x004fea0003800000 */
.L_x_149:
[----:B------:R-:W-:-:S04]  /*3b60*/  UIADD3 UR9, UPT, UPT, UR22, 0x1, URZ ;  /* 0x0000000116097890 */ /* 0x000fc8000fffe0ff */
[----:B------:R-:W-:-:S04]  /*3b70*/  UISETP.NE.AND UP1, UPT, UR9, 0x4, UPT ;  /* 0x000000040900788c */ /* 0x000fc8000bf25270 */
[----:B----4-:R-:W-:Y:S02]  /*3b80*/  USEL UR10, URZ, 0x1, UP1 ;  /* 0x00000001ff0a7887 */ /* 0x010fe40008800000 */
[----:B------:R-:W-:-:S04]  /*3b90*/  USEL UR9, UR9, URZ, UP1 ;  /* 0x000000ff09097287 */ /* 0x000fc80008800000 */
[----:B------:R-:W-:Y:S01]  /*3ba0*/  ULEA UR7, UR9, UR5, 0x3 ;  /* 0x0000000509077291 */ /* 0x000fe2000f8e18ff */
[----:B------:R-:W-:-:S04]  /*3bb0*/  LOP3.LUT R2, R9, UR10, RZ, 0x3c, !PT ;  /* 0x0000000a09027c12 */ /* 0x000fc8000f8e3cff */
[----:B-1----:R-:W-:-:S04]  /*3bc0*/  SHF.L.U32 R3, R2, 0x1f, RZ ;  /* 0x0000001f02037819 */ /* 0x002fc800000006ff */
[----:B------:R-:W1:Y:S02]  /*3bd0*/  SYNCS.PHASECHK.TRANS64.TRYWAIT P0, [UR7], R3 ;  /* 0x00000003ff0075a7 */ /* 0x000e640008001107 */
[----:B-1----:R-:W-:Y:S05]  /*3be0*/  @!P0 BRA `(.L_x_78) ;  /* 0x00000044002c8947 */ /* 0x002fea0003800000 */
.L_x_151:
        /* <DEDUP_REMOVED lines=9> */
.L_x_153:
[----:B------:R-:W-:-:S04]  /*3c80*/  UIADD3 UR9, UPT, UPT, UR9, 0x1, URZ ;  /* 0x0000000109097890 */ /* 0x000fc8000fffe0ff */
[----:B------:R-:W-:-:S04]  /*3c90*/  UISETP.NE.AND UP1, UPT, UR9, 0x4, UPT ;  /* 0x000000040900788c */ /* 0x000fc8000bf25270 */
[----:B------:R-:W-:Y:S02]  /*3ca0*/  USEL UR7, URZ, 0x1, UP1 ;  /* 0x00000001ff077887 */ /* 0x000fe40008800000 */
[----:B------:R-:W-:-:S04]  /*3cb0*/  USEL UR9, UR9, URZ, UP1 ;  /* 0x000000ff09097287 */ /* 0x000fc80008800000 */
[----:B------:R-:W-:Y:S01]  /*3cc0*/  ULEA UR9, UR9, UR5, 0x3 ;  /* 0x0000000509097291 */ /* 0x000fe2000f8e18ff */
[----:B-1----:R-:W-:-:S04]  /*3cd0*/  LOP3.LUT R3, R2, UR7, RZ, 0x3c, !PT ;  /* 0x0000000702037c12 */ /* 0x002fc8000f8e3cff */
[----:B------:R-:W-:Y:S01]  /*3ce0*/  SHF.L.U32 R3, R3, 0x1f, RZ ;  /* 0x0000001f03037819 */ /* 0x000fe200000006ff */
[----:B------:R-:W-:-:S04]  /*3cf0*/  IMAD.U32 R0, RZ, RZ, UR9 ;  /* 0x00000009ff007e24 */ /* 0x000fc8000f8e00ff */
[----:B------:R1:W2:Y:S03]  /*3d00*/  SYNCS.PHASECHK.TRANS64.TRYWAIT P0, [R0+URZ], R3 ;  /* 0x00000003000075a7 */ /* 0x0002a600080011ff */
[----:B--2---:R-:W-:Y:S05]  /*3d10*/  @!P0 NANOSLEEP.SYNCS 0x989680 ;  /* 0x009896800000895d */ /* 0x004fea0003900000 */
[----:B------:R-:W2:Y:S02]  /*3d20*/  @!P0 SYNCS.PHASECHK.TRANS64 P0, [R0+URZ], R3 ;  /* 0x00000003000085a7 */ /* 0x000ea400080010ff */
[----:B--2---:R-:W-:Y:S05]  /*3d30*/  @P0 BRA `(.L_x_80) ;  /* 0x0000000000200947 */ /* 0x004fea0003800000 */
.L_x_81:
[----:B--2---:R2:W4:Y:S02]  /*3d40*/  SYNCS.PHASECHK.TRANS64.TRYWAIT P0, [R0+URZ], R3 ;  /* 0x00000003000075a7 */ /* 0x00452400080011ff */
[----:B----4-:R-:W-:Y:S05]  /*3d50*/  @!P0 NANOSLEEP.SYNCS 0x989680 ;  /* 0x009896800000895d */ /* 0x010fea0003900000 */
[----:B------:R-:W4:Y:S02]  /*3d60*/  @!P0 SYNCS.PHASECHK.TRANS64 P0, [R0+URZ], R3 ;  /* 0x00000003000085a7 */ /* 0x000f2400080010ff */
[----:B----4-:R-:W-:Y:S05]  /*3d70*/  @!P0 BRA `(.L_x_81) ;  /* 0xfffffffc00f08947 */ /* 0x010fea000383ffff */
[----:B------:R-:W-:Y:S05]  /*3d80*/  BRA `(.L_x_80) ;  /* 0x00000000000c7947 */ /* 0x000fea0003800000 */
.L_x_76:
[----:B------:R-:W-:-:S04]  /*3d90*/  UIADD3 UR5, UPT, UPT, UR8, 0x100, URZ ;  /* 0x0000010008057890 */ /* 0x000fc8000fffe0ff */
[----:B------:R-:W-:-:S09]  /*3da0*/  UPRMT UR5, UR4, 0x654, UR5 ;  /* 0x0000065404057896 */ /* 0x000fd20008000005 */
[----:B------:R-:W-:Y:S03]  /*3db0*/  SYNCS.ARRIVE.TRANS64.RED.A1T0 RZ, [UR5], RZ ;  /* 0x000000ffffff79a7 */ /* 0x000fe60008100405 */
.L_x_80:
[----:B-12---:R-:W-:Y:S01]  /*3dc0*/  SHF.L.U32 R3, RZ, 0x1f, RZ ;  /* 0x0000001fff037819 */ /* 0x006fe200000006ff */
[----:B------:R-:W-:Y:S01]  /*3dd0*/  UIADD3 UR5, UPT, UPT, UR8, 0x100, URZ ;  /* 0x0000010008057890 */ /* 0x000fe2000fffe0ff */
[----:B------:R-:W-:Y:S02]  /*3de0*/  PLOP3.LUT P0, PT, PT, PT, UP0, 0x80, 0x8 ;  /* 0x000000000008781c */ /* 0x000fe40003f0f008 */
[----:B------:R-:W1:Y:S02]  /*3df0*/  SYNCS.PHASECHK.TRANS64.TRYWAIT P1, [UR8+0x100], R3 ;  /* 0x00010003ff0075a7 */ /* 0x000e640008021108 */
[----:B-1----:R-:W-:Y:S09]  /*3e00*/  @!P1 BRA `(.L_x_82) ;  /* 0x0000004000d49947 */ /* 0x002ff20003800000 */
.L_x_155:
[----:B------:R-:W-:Y:S01]  /*3e10*/  @!UP0 UPRMT UR5, UR4, 0x654, UR5 ;  /* 0x0000065404058896 */ /* 0x000fe20008000005 */
[----:B------:R-:W-:Y:S02]  /*3e20*/  UMOV UR8, 0xffff ;  /* 0x0000ffff00087882 */ /* 0x000fe40000000000 */
[----:B------:R-:W-:-:S06]  /*3e30*/  UMOV UR4, 0x1 ;  /* 0x0000000100047882 */ /* 0x000fcc0000000000 */
[----:B------:R-:W-:Y:S01]  /*3e40*/  @!P0 SYNCS.ARRIVE.TRANS64.RED.A1T0 RZ, [UR5], RZ ;  /* 0x000000ffffff89a7 */ /* 0x000fe20008100405 */
[----:B------:R-:W-:Y:S01]  /*3e50*/  NOP ;  /* 0x0000000000007918 */ /* 0x000fe20000000000 */
[----:B-1----:R-:W1:Y:S01]  /*3e60*/  LDS R0, [UR6+0x14] ;  /* 0x00001406ff007984 */ /* 0x002e620008000800 */
[----:B------:R-:W-:-:S04]  /*3e70*/  ULOP3.LUT UR5, UR24, 0xffff, URZ, 0xc0, !UPT ;  /* 0x0000ffff18057892 */ /* 0x000fc8000f8ec0ff */
[----:B------:R-:W-:-:S04]  /*3e80*/  USHF.R.U32.HI UR5, URZ, 0x5, UR5 ;  /* 0x00000005ff057899 */ /* 0x000fc80008011605 */
[----:B------:R-:W-:Y:S02]  /*3e90*/  USHF.L.U32 UR8, UR8, UR5, URZ ;  /* 0x0000000508087299 */ /* 0x000fe400080006ff */
[----:B------:R-:W-:-:S04]  /*3ea0*/  USHF.L.U32 UR4, UR4, UR5, URZ ;  /* 0x0000000504047299 */ /* 0x000fc800080006ff */
[----:B-1----:R-:W-:-:S04]  /*3eb0*/  LOP3.LUT R0, R0, UR8, RZ, 0xc0, !PT ;  /* 0x0000000800007c12 */ /* 0x002fc8000f8ec0ff */
[----:B------:R-:W-:-:S13]  /*3ec0*/  ISETP.NE.AND P0, PT, R0, UR8, PT ;  /* 0x0000000800007c0c */ /* 0x000fda000bf05270 */
[----:B------:R-:W-:Y:S05]  /*3ed0*/  @P0 BRA `(.L_x_83) ;  /* 0x0000000000580947 */ /* 0x000fea0003800000 */
[----:B------:R-:W1:Y:S02]  /*3ee0*/  LDS R0, [UR6+0x18] ;  /* 0x00001806ff007984 */ /* 0x000e640008000800 */
[----:B-1----:R-:W-:-:S04]  /*3ef0*/  LOP3.LUT R0, R0, UR4, RZ, 0xc0, !PT ;  /* 0x0000000400007c12 */ /* 0x002fc8000f8ec0ff */
[----:B------:R-:W-:-:S13]  /*3f00*/  ISETP.NE.AND P0, PT, R0, UR4, PT ;  /* 0x0000000400007c0c */ /* 0x000fda000bf05270 */
[----:B------:R-:W-:Y:S05]  /*3f10*/  @P0 BRA `(.L_x_84) ;  /* 0x00000000003c0947 */ /* 0x000fea0003800000 */
[----:B------:R-:W1:Y:S01]  /*3f20*/  S2R R2, SR_LANEID ;  /* 0x0000000000027919 */ /* 0x000e620000000000 */
[----:B------:R-:W-:Y:S01]  /*3f30*/  ULOP3.LUT UR8, URZ, UR8, URZ, 0x33, !UPT ;  /* 0x00000008ff087292 */ /* 0x000fe2000f8e33ff */
[----:B------:R-:W-:Y:S01]  /*3f40*/  LOP3.LUT R4, RZ, UR4, RZ, 0x33, !PT ;  /* 0x00000004ff047c12 */ /* 0x000fe2000f8e33ff */
[----:B------:R-:W-:Y:S02]  /*3f50*/  VOTEU.ANY UR7, UPT, PT ;  /* 0x0000000000077886 */ /* 0x000fe400038e0100 */
[----:B------:R-:W-:Y:S01]  /*3f60*/  UFLO.U32 UR7, UR7 ;  /* 0x00000007000772bd */ /* 0x000fe200080e0000 */
[----:B------:R-:W2:Y:S01]  /*3f70*/  REDUX UR4, R4 ;  /* 0x00000000040473c4 */ /* 0x000ea20000000000 */
[----:B------:R-:W-:-:S06]  /*3f80*/  IMAD.U32 R0, RZ, RZ, UR8 ;  /* 0x00000008ff007e24 */ /* 0x000fcc000f8e00ff */
[----:B------:R1:W-:Y:S01]  /*3f90*/  UTCATOMSWS.AND URZ, UR8 ;  /* 0x0000000800ff79e3 */ /* 0x0003e20008000000 */
[----:B------:R-:W3:Y:S01]  /*3fa0*/  REDUX UR5, R0 ;  /* 0x00000000000573c4 */ /* 0x000ee20000000000 */
[----:B-1----:R-:W-:Y:S01]  /*3fb0*/  ISETP.EQ.U32.AND P0, PT, R2, UR7, PT ;  /* 0x0000000702007c0c */ /* 0x002fe2000bf02070 */
[----:B--2---:R-:W-:Y:S01]  /*3fc0*/  IMAD.U32 R2, RZ, RZ, UR4 ;  /* 0x00000004ff027e24 */ /* 0x004fe2000f8e00ff */
[----:B---3--:R-:W-:-:S11]  /*3fd0*/  MOV R3, UR5 ;  /* 0x0000000500037c02 */ /* 0x008fd60008000f00 */
[----:B------:R1:W-:Y:S04]  /*3fe0*/  @P0 ATOMS.AND RZ, [UR6+0x14], R3 ;  /* 0x00001403ffff098c */ /* 0x0003e8000a800006 */
[----:B------:R1:W-:Y:S01]  /*3ff0*/  @P0 ATOMS.AND RZ, [UR6+0x18], R2 ;  /* 0x00001802ffff098c */ /* 0x0003e2000a800006 */
[----:B------:R-:W-:Y:S05]  /*4000*/  BRA `(.L_x_85) ;  /* 0x0000000000147947 */ /* 0x000fea0003800000 */
.L_x_84:
[----:B------:R-:W-:Y:S02]  /*4010*/  MOV R2, 0x4030 ;  /* 0x0000403000027802 */ /* 0x000fe40000000f00 */
[----:B---345:R-:W-:Y:S05]  /*4020*/  CALL.REL.NOINC `($__internal_0_$__cuda_sm10x_tcgen05_guardrail_trap_col_being_dealloced_not_returned_by_alloc) ;  /* 0x0000004400287944 */ /* 0x038fea0003c00000 */
[----:B------:R-:W-:Y:S05]  /*4030*/  BRA `(.L_x_85) ;  /* 0x0000000000087947 */ /* 0x000fea0003800000 */
.L_x_83:
[----:B------:R-:W-:Y:S02]  /*4040*/  MOV R2, 0x4060 ;  /* 0x0000406000027802 */ /* 0x000fe40000000f00 */
[----:B---345:R-:W-:Y:S05]  /*4050*/  CALL.REL.NOINC `($__internal_2_$__cuda_sm10x_tcgen05_guardrail_trap_unallocated_columns_being_dealloced) ;  /* 0x0000004400347944 */ /* 0x038fea0003c00000 */
.L_x_85:
[----:B------:R-:W-:Y:S01]  /*4060*/  NOP ;  /* 0x0000000000007918 */ /* 0x000fe20000000000 */
[----:B----4-:R-:W-:Y:S05]  /*4070*/  EXIT ;  /* 0x000000000000794d */ /* 0x010fea0003800000 */
.L_x_56:
[----:B------:R-:W-:-:S09]  /*4080*/  UISETP.NE.OR UP5, UPT, UR10, 0x3, !UP5 ;  /* 0x000000030a00788c */ /* 0x000fd2000efa5670 */
[----:B------:R-:W-:Y:S05]  /*4090*/  BRA.U UP5, `(.L_x_86) ;  /* 0x0000000d05707547 */ /* 0x000fea000b800000 */
[----:B------:R-:W1:Y:S01]  /*40a0*/  LDC R0, c[0x0][0xb30] ;  /* 0x0002cc00ff007b82 */ /* 0x000e620000000800 */
[----:B------:R-:W2:Y:S01]  /*40b0*/  LDCU.64 UR8, c[0x0][0x888] ;  /* 0x00011100ff0877ac */ /* 0x000ea20008000a00 */
[----:B------:R-:W-:Y:S02]  /*40c0*/  HFMA2 R29, -RZ, RZ, 0, 0 ;  /* 0x00000000ff1d7431 */ /* 0x000fe400000001ff */
[----:B------:R-:W-:Y:S01]  /*40d0*/  IMAD.MOV.U32 R31, RZ, RZ, 0x1 ;  /* 0x00000001ff1f7424 */ /* 0x000fe200078e00ff */
[----:B------:R-:W-:Y:S01]  /*40e0*/  MOV R23, 0x1000 ;  /* 0x0000100000177802 */ /* 0x000fe20000000f00 */
[----:B------:R-:W3:Y:S01]  /*40f0*/  LDCU.64 UR4, c[0x0][0x890] ;  /* 0x00011200ff0477ac */ /* 0x000ee20008000a00 */
[----:B------:R-:W-:Y:S01]  /*4100*/  IMAD.MOV.U32 R30, RZ, RZ, RZ ;  /* 0x000000ffff1e7224 */ /* 0x000fe200078e00ff */
[----:B------:R-:W4:Y:S01]  /*4110*/  LDC R19, c[0x0][0x370] ;  /* 0x0000dc00ff137b82 */ /* 0x000f220000000800 */
[----:B------:R-:W-:Y:S01]  /*4120*/  UMOV UR7, 0x400 ;  /* 0x0000040000077882 */ /* 0x000fe20000000000 */
[----:B------:R-:W-:-:S02]  /*4130*/  UPLOP3.LUT UP1, UPT, UPT, UPT, UPT, 0x40, 0x4 ;  /* 0x000000000004789c */ /* 0x000fc40003f2e870 */
[----:B------:R-:W-:-:S04]  /*4140*/  ULEA UR7, UR37, UR7, 0x18 ;  /* 0x0000000725077291 */ /* 0x000fc8000f8ec0ff */
[----:B------:R-:W4:Y:S01]  /*4150*/  LDC R2, c[0x0][0xb0c] ;  /* 0x0002c300ff027b82 */ /* 0x000f220000000800 */
[----:B------:R-:W-:Y:S02]  /*4160*/  UIADD3 UR13, UPT, UPT, UR7, 0x58, URZ ;  /* 0x00000058070d7890 */ /* 0x000fe4000fffe0ff */
[----:B--2---:R-:W-:Y:S02]  /*4170*/  UISETP.NE.U32.AND UP3, UPT, UR8, URZ, UPT ;  /* 0x000000ff0800728c */ /* 0x004fe4000bf65070 */
[----:B------:R-:W-:Y:S02]  /*4180*/  UIADD3 UR25, UPT, UPT, UR7, 0x50, URZ ;  /* 0x0000005007197890 */ /* 0x000fe4000fffe0ff */
[----:B---3--:R-:W-:Y:S01]  /*4190*/  UISETP.NE.U32.AND UP4, UPT, UR4, URZ, UPT ;  /* 0x000000ff0400728c */ /* 0x008fe2000bf85070 */
[----:B------:R-:W2:Y:S01]  /*41a0*/  LDC R18, c[0x0][0xb20] ;  /* 0x0002c800ff127b82 */ /* 0x000ea20000000800 */
[----:B-1----:R-:W-:Y:S01]  /*41b0*/  ISETP.NE.AND P1, PT, R0, 0x1, PT ;  /* 0x000000010000780c */ /* 0x002fe20003f25270 */
[----:B------:R-:W-:-:S02]  /*41c0*/  UISETP.NE.AND.EX UP3, UPT, UR9, URZ, UPT, UP3 ;  /* 0x000000ff0900728c */ /* 0x000fc4000bf65330 */
[----:B------:R-:W-:Y:S02]  /*41d0*/  UPRMT UR13, UR37, 0x654, UR13 ;  /* 0x00000654250d7896 */ /* 0x000fe4000800000d */
[----:B------:R-:W-:Y:S02]  /*41e0*/  UISETP.NE.AND.EX UP4, UPT, UR5, URZ, UPT, UP4 ;  /* 0x000000ff0500728c */ /* 0x000fe4000bf85340 */
[----:B------:R-:W1:Y:S08]  /*41f0*/  LDC.64 R32, c[0x0][0x348] ;  /* 0x0000d200ff207b82 */ /* 0x000e700000000a00 */
[----:B------:R-:W3:Y:S08]  /*4200*/  LDC.64 R16, c[0x0][0xb10] ;  /* 0x0002c400ff107b82 */ /* 0x000ef00000000a00 */
[----:B------:R-:W1:Y:S08]  /*4210*/  LDC.64 R6, c[0x0][0xb18] ;  /* 0x0002c600ff067b82 */ /* 0x000e700000000a00 */
[----:B------:R-:W1:Y:S08]  /*4220*/  LDC.64 R4, c[0x0][0xb28] ;  /* 0x0002ca00ff047b82 */ /* 0x000e700000000a00 */
[----:B--2-4-:R-:W1:Y:S02]  /*4230*/  LDC R22, c[0x0][0x374] ;  /* 0x0000dd00ff167b82 */ /* 0x014e640000000800 */
.L_x_95:
[C---:B------:R-:W-:Y:S02]  /*4240*/  LEA R0, R30.reuse, UR7, 0x3 ;  /* 0x000000071e007c11 */ /* 0x040fe4000f8e18ff */
[----:B------:R-:W-:Y:S02]  /*4250*/  SHF.L.U32 R3, R29, 0x1f, RZ ;  /* 0x0000001f1d037819 */ /* 0x000fe400000006ff */
[----:B------:R-:W-:Y:S02]  /*4260*/  LEA R24, R30, UR7, 0x4 ;  /* 0x000000071e187c11 */ /* 0x000fe4000f8e20ff */
[----:B--2---:R-:W2:Y:S02]  /*4270*/  SYNCS.PHASECHK.TRANS64.TRYWAIT P0, [R0+URZ+0x80], R3 ;  /* 0x00008003000075a7 */ /* 0x004ea400080011ff */
[----:B--2---:R-:W-:Y:S05]  /*4280*/  @!P0 BRA `(.L_x_87) ;  /* 0x0000003c00cc8947 */ /* 0x004fea0003800000 */
.L_x_156:
[----:B------:R-:W-:Y:S01]  /*4290*/  ISETP.GE.AND P0, PT, R40, 0x1, PT ;  /* 0x000000012800780c */ /* 0x000fe20003f06270 */
[----:B------:R-:W4:Y:S01]  /*42a0*/  LDS.128 R24, [R24+0x110] ;  /* 0x0001100018187984 */ /* 0x000f220000000c00 */
[----:B--2---:R-:W-:Y:S01]  /*42b0*/  VIADD R0, R0, 0x90 ;  /* 0x0000009000007836 */ /* 0x004fe20000000000 */
[----:B------:R-:W-:Y:S01]  /*42c0*/  @!PT LDS RZ, [RZ] ;  /* 0x00000000fffff984 */ /* 0x000fe20000000800 */
[----:B------:R-:W-:Y:S01]  /*42d0*/  @!PT LDS RZ, [RZ] ;  /* 0x00000000fffff984 */ /* 0x000fe20000000800 */
[----:B------:R-:W-:Y:S01]  /*42e0*/  @!PT LDS RZ, [RZ] ;  /* 0x00000000fffff984 */ /* 0x000fe20000000800 */
[----:B------:R-:W-:Y:S01]  /*42f0*/  @!PT LDS RZ, [RZ] ;  /* 0x00000000fffff984 */ /* 0x000fe20000000800 */
[----:B------:R2:W-:Y:S06]  /*4300*/  MEMBAR.ALL.CTA ;  /* 0x0000000000007992 */ /* 0x0005ec0000008000 */
[----:B--2---:R-:W2:Y:S01]  /*4310*/  FENCE.VIEW.ASYNC.S ;  /* 0x00000000000073c6 */ /* 0x004ea20000000000 */
[----:B------:R-:W-:Y:S04]  /*4320*/  PRMT R0, RZ, 0x654, R0 ;  /* 0x00000654ff007816 */ /* 0x000fe80000000000 */
[----:B--2---:R2:W-:Y:S01]  /*4330*/  SYNCS.ARRIVE.TRANS64.RED.A1T0 RZ, [R0+URZ], RZ ;  /* 0x000000ff00ff79a7 */ /* 0x0045e200081004ff */
[----:B----4-:R-:W-:Y:S11]  /*4340*/  LOP3.LUT P3, RZ, R26, 0x1, RZ, 0xc0, !PT ;  /* 0x000000011aff7812 */ /* 0x010ff6000786c0ff */
[----:B------:R-:W-:Y:S02]  /*4350*/  @!UPT UIADD3 URZ, UPT, UPT, URZ, URZ, URZ ;  /* 0x000000fffffff290 */ /* 0x000fe4000fffe0ff */
[----:B------:R-:W-:Y:S02]  /*4360*/  @P3 MOV R13, R24 ;  /* 0x00000018000d3202 */ /* 0x000fe40000000f00 */
[----:B------:R-:W-:Y:S01]  /*4370*/  @P3 LOP3.LUT R8, R25, 0xffff, RZ, 0xc0, !PT ;  /* 0x0000ffff19083812 */ /* 0x000fe200078ec0ff */
[----:B--2---:R-:W-:Y:S06]  /*4380*/  @!P0 BRA `(.L_x_88) ;  /* 0x0000000000a48947 */ /* 0x004fec0003800000 */
[----:B-1----:R-:W-:Y:S01]  /*4390*/  IMAD.HI.U32 R35, R22, R7, RZ ;  /* 0x0000000716237227 */ /* 0x002fe200078e00ff */
[----:B------:R-:W-:Y:S02]  /*43a0*/  ISETP.NE.AND P0, PT, R6, 0x1, PT ;  /* 0x000000010600780c */ /* 0x000fe40003f05270 */
[----:B------:R-:W-:Y:S01]  /*43b0*/  ISETP.NE.AND P2, PT, R40, 0x1, PT ;  /* 0x000000012800780c */ /* 0x000fe20003f45270 */
[----:B---3--:R-:W-:Y:S01]  /*43c0*/  IMAD.HI.U32 R34, R19, R16, RZ ;  /* 0x0000001013227227 */ /* 0x008fe200078e00ff */
[----:B------:R-:W-:Y:S02]  /*43d0*/  SHF.R.U32.HI R35, RZ, R18, R35 ;  /* 0x00000012ff237219 */ /* 0x000fe40000011623 */
[----:B------:R-:W-:Y:S01]  /*43e0*/  ISETP.NE.AND P4, PT, R2, 0x1, PT ;  /* 0x000000010200780c */ /* 0x000fe20003f85270 */
[----:B------:R-:W-:Y:S01]  /*43f0*/  IMAD.HI.U32 R36, R13, R16, RZ ;  /* 0x000000100d247227 */ /* 0x000fe200078e00ff */
[----:B------:R-:W-:Y:S02]  /*4400*/  SHF.R.U32.HI R34, RZ, R17, R34 ;  /* 0x00000011ff227219 */ /* 0x000fe40000011622 */
[----:B------:R-:W-:Y:S01]  /*4410*/  SEL R3, R22, R35, !P0 ;  /* 0x0000002316037207 */ /* 0x000fe20004000000 */
[C---:B------:R-:W-:Y:S01]  /*4420*/  IMAD.HI.U32 R35, R8.reuse, R7, RZ ;  /* 0x0000000708237227 */ /* 0x040fe200078e00ff */
[----:B------:R-:W-:Y:S02]  /*4430*/  SEL R11, R19, R34, !P4 ;  /* 0x00000022130b7207 */ /* 0x000fe40006000000 */
[----:B------:R-:W-:Y:S01]  /*4440*/  SHF.R.U32.HI R36, RZ, R17, R36 ;  /* 0x00000011ff247219 */ /* 0x000fe20000011624 */
[----:B------:R-:W-:Y:S01]  /*4450*/  IMAD.HI.U32 R38, R3, R4, RZ ;  /* 0x0000000403267227 */ /* 0x000fe200078e00ff */
[----:B------:R-:W-:Y:S03]  /*4460*/  SHF.R.U32.HI R35, RZ, R18, R35 ;  /* 0x00000012ff237219 */ /* 0x000fe60000011623 */
[----:B------:R-:W-:Y:S01]  /*4470*/  IMAD.HI.U32 R34, R11, R4, RZ ;  /* 0x000000040b227227 */ /* 0x000fe200078e00ff */
[----:B------:R-:W-:Y:S02]  /*4480*/  @P2 SHF.R.U32.HI R3, RZ, R5, R38 ;  /* 0x00000005ff032219 */ /* 0x000fe40000011626 */
[----:B------:R-:W-:Y:S02]  /*4490*/  SEL R9, R8, R35, !P0 ;  /* 0x0000002308097207 */ /* 0x000fe40004000000 */
[----:B------:R-:W-:Y:S01]  /*44a0*/  @P2 SHF.R.U32.HI R11, RZ, R5, R34 ;  /* 0x00000005ff0b2219 */ /* 0x000fe20000011622 */
[C---:B------:R-:W-:Y:S01]  /*44b0*/  IMAD R10, R40.reuse, R3, RZ ;  /* 0x00000003280a7224 */ /* 0x040fe200078e02ff */
[----:B------:R-:W-:Y:S01]  /*44c0*/  SEL R3, R13, R36, !P4 ;  /* 0x000000240d037207 */ /* 0x000fe20006000000 */
[C---:B------:R-:W-:Y:S03]  /*44d0*/  IMAD.HI.U32 R14, R9.reuse, R4, RZ ;  /* 0x00000004090e7227 */ /* 0x040fe600078e00ff */
[----:B------:R-:W-:Y:S01]  /*44e0*/  ISETP.GE.AND P0, PT, R9, R10, PT ;  /* 0x0000000a0900720c */ /* 0x000fe20003f06270 */
[C---:B------:R-:W-:Y:S01]  /*44f0*/  IMAD R12, R40.reuse, R11, RZ ;  /* 0x0000000b280c7224 */ /* 0x040fe200078e02ff */
[-C--:B------:R-:W-:Y:S04]  /*4500*/  SHF.R.U32.HI R14, RZ, R5.reuse, R14 ;  /* 0x00000005ff0e7219 */ /* 0x080fe8000001160e */
[----:B------:R-:W-:Y:S02]  /*4510*/  ISETP.GE.OR P0, PT, R3, R12, P0 ;  /* 0x0000000c0300720c */ /* 0x000fe40000706670 */
[----:B------:R-:W-:Y:S05]  /*4520*/  SEL R15, R9, R14, !P2 ;  /* 0x0000000e090f7207 */ /* 0x000fea0005000000 */
[----:B------:R-:W-:Y:S04]  /*4530*/  IMAD.MOV R14, RZ, RZ, -R15 ;  /* 0x000000ffff0e7224 */ /* 0x000fe800078e0a0f */
[----:B------:R-:W-:Y:S02]  /*4540*/  IMAD R14, R40, R14, R9 ;  /* 0x0000000e280e7224 */ /* 0x000fe400078e0209 */
[C---:B------:R-:W-:Y:S05]  /*4550*/  @!P0 IMAD.HI.U32 R10, R3.reuse, R4, RZ ;  /* 0x00000004030a8227 */ /* 0x040fea00078e00ff */
[----:B------:R-:W-:Y:S04]  /*4560*/  @!P0 SHF.R.U32.HI R10, RZ, R5, R10 ;  /* 0x00000005ff0a8219 */ /* 0x000fe8000001160a */
[----:B------:R-:W-:Y:S01]  /*4570*/  @!P0 SEL R0, R3, R10, !P2 ;  /* 0x0000000a03008207 */ /* 0x000fe20005000000 */
[----:B------:R-:W-:Y:S03]  /*4580*/  IMAD.MOV R10, RZ, RZ, -R3 ;  /* 0x000000ffff0a7224 */ /* 0x000fe600078e0a03 */
[----:B------:R-:W-:Y:S01]  /*4590*/  @!P0 IADD3 R15, PT, PT, R15, -R0, RZ ;  /* 0x800000000f0f8210 */ /* 0x000fe20007ffe0ff */
[----:B------:R-:W-:Y:S01]  /*45a0*/  @!P0 IMAD R0, R11, R14, R0 ;  /* 0x0000000e0b008224 */ /* 0x000fe200078e0200 */
[----:B------:R-:W-:Y:S01]  /*45b0*/  IADD3 R11, PT, PT, -R9, RZ, RZ ;  /* 0x000000ff090b7210 */ /* 0x000fe20007ffe1ff */
[----:B------:R-:W-:Y:S02]  /*45c0*/  IMAD R13, R2, R10, R13 ;  /* 0x0000000a020d7224 */ /* 0x000fe400078e020d */
[----:B------:R-:W-:Y:S02]  /*45d0*/  @!P0 IMAD R9, R15, R40, R3 ;  /* 0x000000280f098224 */ /* 0x000fe400078e0203 */
[----:B------:R-:W-:Y:S02]  /*45e0*/  @!P0 IMAD.MOV.U32 R3, RZ, RZ, R0 ;  /* 0x000000ffff038224 */ /* 0x000fe400078e0000 */
[----:B------:R-:W-:Y:S02]  /*45f0*/  IMAD R8, R6, R11, R8 ;  /* 0x0000000b06087224 */ /* 0x000fe400078e0208 */
[----:B------:R-:W-:Y:S02]  /*4600*/  IMAD R13, R3, R2, R13 ;  /* 0x00000002030d7224 */ /* 0x000fe400078e020d */
[----:B------:R-:W-:Y:S02]  /*4610*/  IMAD R8, R9, R6, R8 ;  /* 0x0000000609087224 */ /* 0x000fe400078e0208 */
.L_x_88:
[----:B------:R-:W-:Y:S05]  /*4620*/  BRA.U UP1, `(.L_x_89) ;  /* 0x0000000101107547 */ /* 0x000fea000b800000 */
[----:B------:R-:W-:Y:S04]  /*4630*/  MOV R0, UR6 ;  /* 0x0000000600007c02 */ /* 0x000fe80008000f00 */
[----:B------:R-:W-:Y:S04]  /*4640*/  SHF.L.U32 R3, R0, 0x1f, RZ ;  /* 0x0000001f00037819 */ /* 0x000fe800000006ff */
[----:B------:R-:W2:Y:S02]  /*4650*/  SYNCS.PHASECHK.TRANS64.TRYWAIT P0, [UR7+0x78], R3 ;  /* 0x00007803ff0075a7 */ /* 0x000ea40008001107 */
[----:B--2---:R-:W-:Y:S05]  /*4660*/  @!P0 BRA `(.L_x_90) ;  /* 0x0000003800e88947 */ /* 0x004fea0003800000 */
.L_x_89:
[----:B------:R-:W-:Y:S02]  /*4670*/  R2UR UR26, R20 ;  /* 0x00000000141a72ca */ /* 0x000fe400000e0000 */
[----:B------:R-:W-:Y:S02]  /*4680*/  R2UR UR27, R21 ;  /* 0x00000000151b72ca */ /* 0x000fe400000e0000 */
[----:B------:R-:W-:Y:S02]  /*4690*/  ISETP.NE.U32.AND P2, PT, RZ, UR4, PT ;  /* 0x00000004ff007c0c */ /* 0x000fe4000bf45070 */
[----:B------:R-:W-:Y:S02]  /*46a0*/  SHF.L.U32 R12, R31, 0x1f, RZ ;  /* 0x0000001f1f0c7819 */ /* 0x000fe400000006ff */
[----:B------:R-:W-:Y:S05]  /*46b0*/  ISETP.NE.AND.EX P2, PT, RZ, UR5, PT, P2 ;  /* 0x00000005ff007c0c */ /* 0x000fea000bf45320 */
[----:B------:R-:W-:Y:S02]  /*46c0*/  USHF.L.U32 UR26, UR26, 0x7, URZ ;  /* 0x000000071a1a7899 */ /* 0x000fe400080006ff */
[----:B------:R-:W-:Y:S01]  /*46d0*/  USHF.L.U32 UR27, UR27, 0x6, URZ ;  /* 0x000000061b1b7899 */ /* 0x000fe200080006ff */
[----:B------:R-:W-:Y:S11]  /*46e0*/  BRA.U !UP4, `(.L_x_91) ;  /* 0x000000010c347547 */ /* 0x000ff6000b800000 */
[----:B------:R-:W-:Y:S01]  /*46f0*/  UPLOP3.LUT UP0, UPT, UPT, UPT, UP3, 0x80, 0x8 ;  /* 0x000000000008789c */ /* 0x000fe20003f0f030 */
[----:B--2---:R-:W-:Y:S02]  /*4700*/  HFMA2 R0, -RZ, RZ, 0, 5.9604644775390625e-08 ;  /* 0x00000001ff007431 */ /* 0x004fe400000001ff */
[----:B------:R-:W-:Y:S03]  /*4710*/  IMAD.MOV.U32 R95, RZ, RZ, 0x1 ;  /* 0x00000001ff5f7424 */ /* 0x000fe600078e00ff */
[----:B------:R-:W-:Y:S05]  /*4720*/  PLOP3.LUT P0, PT, PT, PT, UP0, 0x80, 0x8 ;  /* 0x000000000008781c */ /* 0x000fea0003f0f008 */
[----:B------:R-:W2:Y:S01]  /*4730*/  @UP0 LDCU.64 UR10, c[0x0][0x888] ;  /* 0x00011100ff0a07ac */ /* 0x000ea20008000a00 */
[----:B------:R-:W-:Y:S07]  /*4740*/  @UP0 UIMAD UR8, UR36, UR4, URZ ;  /* 0x00000004240802a4 */ /* 0x000fee000f8e02ff */
[----:B------:R-:W-:Y:S01]  /*4750*/  @!P0 PRMT R95, R0, 0x7610, R95 ;  /* 0x00007610005f8816 */ /* 0x000fe2000000005f */
[----:B--2---:R-:W-:Y:S03]  /*4760*/  @UP0 UIMAD.WIDE UR10, UR8, 0x4, UR10 ;  /* 0x00000004080a08a5 */ /* 0x004fe6000f8e020a */
[----:B------:R-:W2:Y:S03]  /*4770*/  @!UP0 LDCU UR8, c[0x0][0x880] ;  /* 0x00011000ff0887ac */ /* 0x000ea60008000800 */
[----:B------:R-:W-:Y:S01]  /*4780*/  IMAD.U32 R10, RZ, RZ, UR10 ;  /* 0x0000000aff0a7e24 */ /* 0x000fe2000f8e00ff */
[----:B------:R-:W-:Y:S05]  /*4790*/  MOV R11, UR11 ;  /* 0x0000000b000b7c02 */ /* 0x000fea0008000f00 */
[----:B-----5:R4:W5:Y:S02]  /*47a0*/  @P0 LDG.E R49, desc[UR46][R10.64] ;  /* 0x0000002e0a310981 */ /* 0x020964000c1e1900 */
[----:B--2-4-:R-:W-:Y:S07]  /*47b0*/  @!P0 IMAD.U32 R49, RZ, RZ, UR8 ;  /* 0x00000008ff318e24 */ /* 0x014fee000f8e00ff */
.L_x_91:
[----:B-----5:R-:W-:Y:S01]  /*47c0*/  @!P2 FSETP.EQ.AND P0, PT, R49, RZ, PT ;  /* 0x000000ff3100a20b */ /* 0x020fe20003f02000 */
[----:B------:R-:W-:Y:S01]  /*47d0*/  @!UPT UIADD3 URZ, UPT, UPT, URZ, URZ, URZ ;  /* 0x000000fffffff290 */ /* 0x000fe2000fffe0ff */
[----:B------:R-:W-:Y:S11]  /*47e0*/  @!P2 BRA `(.L_x_92) ;  /* 0x000000000014a947 */ /* 0x000ff60003800000 */
[----:B------:R-:W-:Y:S02]  /*47f0*/  LOP3.LUT P2, RZ, R95, 0xff, RZ, 0xc0, !PT ;  /* 0x000000ff5fff7812 */ /* 0x000fe4000784c0ff */
[----:B------:R-:W-:Y:S04]  /*4800*/  PLOP3.LUT P0, PT, PT, PT, UP0, 0x80, 0x8 ;  /* 0x000000000008781c */ /* 0x000fe80003f0f008 */
[----:B------:R-:W-:Y:S07]  /*4810*/  PLOP3.LUT P0, PT, P0, PT, PT, 0x8, 0x80 ;  /* 0x000000000080781c */ /* 0x000fee000070e170 */
[----:B------:R-:W-:Y:S11]  /*4820*/  @P2 FSETP.EQ.AND P0, PT, R49, RZ, PT ;  /* 0x000000ff3100220b */ /* 0x000ff60003f02000 */
[----:B------:R-:W-:Y:S02]  /*4830*/  @!UPT UIADD3 URZ, UPT, UPT, URZ, URZ, URZ ;  /* 0x000000fffffff290 */ /* 0x000fe4000fffe0ff */
.L_x_92:
[----:B------:R-:W4:Y:S01]  /*4840*/  SYNCS.PHASECHK.TRANS64.TRYWAIT P2, [UR7+0x60], R12 ;  /* 0x0000600cff0075a7 */ /* 0x000f220008041107 */
[----:B------:R-:W-:Y:S04]  /*4850*/  ELECT P4, URZ, PT ;  /* 0x0000000000ff782f */ /* 0x000fe80003880000 */
[----:B------:R-:W-:Y:S11]  /*4860*/  PLOP3.LUT P4, PT, P0, P4, PT, 0xf2, 0x2f ;  /* 0x00000000002f781c */ /* 0x000ff60000789e72 */
[----:B------:R-:W-:Y:S02]  /*4870*/  @!UPT UIADD3 URZ, UPT, UPT, URZ, URZ, URZ ;  /* 0x000000fffffff290 */ /* 0x000fe4000fffe0ff */
[----:B-1----:R-:W-:Y:S05]  /*4880*/  @!P4 IADD3 R21, P0, PT, R32, 0x580, RZ ;  /* 0x000005802015c810 */ /* 0x002fea0007f1e0ff */
[----:B------:R-:W-:Y:S01]  /*4890*/  @!P4 IMAD.X R20, RZ, RZ, R33, P0 ;  /* 0x000000ffff14c224 */ /* 0x000fe200000e0621 */
[----:B----4-:R-:W-:Y:S07]  /*48a0*/  @!P2 BRA `(.L_x_93) ;  /* 0x000000380070a947 */ /* 0x010fee0003800000 */
.L_x_159:
[----:B------:R-:W4:Y:S01]  /*48b0*/  LDC.64 R14, c[0x0][0xb10] ;  /* 0x0002c400ff0e7b82 */ /* 0x000f220000000a00 */
[----:B------:R-:W-:Y:S01]  /*48c0*/  @!P4 R2UR UR9, R21 ;  /* 0x000000001509c2ca */ /* 0x000fe200000e0000 */
[----:B------:R-:W-:Y:S01]  /*48d0*/  VOTEU.ALL UP1, P4 ;  /* 0x0000000000ff7886 */ /* 0x000fe20002020000 */
[----:B------:R-:W-:Y:S01]  /*48e0*/  @!P4 R2UR UR8, R20 ;  /* 0x000000001408c2ca */ /* 0x000fe200000e0000 */
[----:B------:R-:W-:Y:S01]  /*48f0*/  VOTEU.ALL UP2, P4 ;  /* 0x0000000000ff7886 */ /* 0x000fe20002040000 */
[----:B------:R-:W-:Y:S03]  /*4900*/  UMOV UR16, 0x0 ;  /* 0x0000000000107882 */ /* 0x000fe60000000000 */
[----:B------:R-:W5:Y:S01]  /*4910*/  LDC.64 R10, c[0x0][0xb18] ;  /* 0x0002c600ff0a7b82 */ /* 0x000f620000000a00 */
[----:B------:R-:W-:Y:S01]  /*4920*/  @!UP1 UIADD3 UR24, UPT, UPT, UR7, 0x200, URZ ;  /* 0x0000020007189890 */ /* 0x000fe2000fffe0ff */
[----:B------:R-:W-:Y:S01]  /*4930*/  @P3 SHF.R.U32.HI R28, RZ, 0x10, R25 ;  /* 0x00000010ff1c3819 */ /* 0x000fe20000011619 */
[----:B------:R-:W-:Y:S01]  /*4940*/  UMOV UR17, 0x10000000 ;  /* 0x1000000000117882 */ /* 0x000fe20000000000 */
[----:B------:R-:W-:Y:S01]  /*4950*/  UMOV UR28, UR36 ;  /* 0x00000024001c7c82 */ /* 0x000fe20008000000 */
[----:B------:R-:W-:Y:S03]  /*4960*/  @!UP1 UIADD3 UR10, UPT, UPT, UR26, 0x40, URZ ;  /* 0x000000401a0a9890 */ /* 0x000fe6000fffe0ff */
[----:B--2---:R-:W2:Y:S01]  /*4970*/  @!P1 LDC R0, c[0x0][0xb20] ;  /* 0x0002c800ff009b82 */ /* 0x004ea20000000800 */
[----:B------:R-:W-:Y:S01]  /*4980*/  UMOV UR11, UR27 ;  /* 0x0000001b000b7c82 */ /* 0x000fe20008000000 */
[----:B------:R-:W-:Y:S01]  /*4990*/  IMAD.U32 R20, RZ, RZ, UR9 ;  /* 0x00000009ff147e24 */ /* 0x000fe2000f8e00ff */
[----:B------:R-:W-:Y:S05]  /*49a0*/  UMOV UR9, UR25 ;  /* 0x0000001900097c82 */ /* 0x000fea0008000000 */
[----:B-1----:R-:W1:Y:S01]  /*49b0*/  @!P1 LDC R3, c[0x0][0xb0c] ;  /* 0x0002c300ff039b82 */ /* 0x002e620000000800 */
[----:B------:R-:W-:Y:S01]  /*49c0*/  IMAD.U32 R21, RZ, RZ, UR8 ;  /* 0x00000008ff157e24 */ /* 0x000fe2000f8e00ff */
[----:B------:R-:W-:Y:S01]  /*49d0*/  @!UP1 UIADD3 UR8, UPT, UPT, UR7, 0xa00, URZ ;  /* 0x00000a0007089890 */ /* 0x000fe2000fffe0ff */
[----:B------:R-:W-:Y:S01]  /*49e0*/  @!P4 R2UR UR18, R20 ;  /* 0x000000001412c2ca */ /* 0x000fe200000e0000 */
[----:B------:R-:W-:Y:S01]  /*49f0*/  VOTEU.ALL UP1, P4 ;  /* 0x0000000000ff7886 */ /* 0x000fe20002020000 */
[----:B------:R-:W-:Y:S01]  /*4a00*/  @!P4 IMAD.MOV.U32 R20, RZ, RZ, 0x1000 ;  /* 0x00001000ff14c424 */ /* 0x000fe200078e00ff */
[----:B------:R-:W-:Y:S01]  /*4a10*/  @!P4 R2UR UR19, R21 ;  /* 0x000000001513c2ca */ /* 0x000fe200000e0000 */
[----:B------:R-:W-:Y:S01]  /*4a20*/  UMOV UR12, UR36 ;  /* 0x00000024000c7c82 */ /* 0x000fe20008000000 */
[----:B------:R-:W-:Y:S01]  /*4a30*/  UPRMT UR14, UR37, 0x654, UR25 ;  /* 0x00000654250e7896 */ /* 0x000fe20008000019 */
[----:B------:R-:W-:Y:S10]  /*4a40*/  VIADD R30, R30, 0x1 ;  /* 0x000000011e1e7836 */ /* 0x000ff40000000000 */
[----:B------:R1:W-:Y:S02]  /*4a50*/  @!UP2 UTMALDG.3D [UR24], [UR18], desc[UR16] ;  /* 0x000010181200a5b4 */ /* 0x0003e40008011000 */
[----:B-1----:R-:W-:Y:S01]  /*4a60*/  @!P1 ISETP.NE.AND P2, PT, R3, 0x1, PT ;  /* 0x000000010300980c */ /* 0x002fe20003f45270 */
[C---:B----4-:R-:W-:Y:S01]  /*4a70*/  @!P1 IMAD.HI.U32 R14, R13.reuse, R14, RZ ;  /* 0x0000000e0d0e9227 */ /* 0x050fe200078e00ff */
[----:B-----5:R-:W-:Y:S01]  /*4a80*/  @!P1 ISETP.NE.AND P0, PT, R10, 0x1, PT ;  /* 0x000000010a00980c */ /* 0x020fe20003f05270 */
[----:B------:R1:W-:Y:S01]  /*4a90*/  @!UP1 UTMALDG.3D [UR8], [UR18], desc[UR16] ;  /* 0x00001008120095b4 */ /* 0x0003e20008011000 */
[----:B------:R1:W-:Y:S01]  /*4aa0*/  @!P4 SYNCS.ARRIVE.TRANS64.RED.A0TR RZ, [UR7+0x50], R20 ;  /* 0x00005014ffffc9a7 */ /* 0x0003e20008300407 */
[C---:B------:R-:W-:Y:S01]  /*4ab0*/  @!P1 IMAD.HI.U32 R11, R8.reuse, R11, RZ ;  /* 0x0000000b080b9227 */ /* 0x040fe200078e00ff */
[----:B------:R-:W-:Y:S04]  /*4ac0*/  @!P1 SHF.R.U32.HI R14, RZ, R15, R14 ;  /* 0x0000000fff0e9219 */ /* 0x000fe8000001160e */
[----:B--2---:R-:W-:Y:S02]  /*4ad0*/  @!P1 SHF.R.U32.HI R9, RZ, R0, R11 ;  /* 0x00000000ff099219 */ /* 0x004fe4000001160b */
[----:B------:R-:W-:Y:S02]  /*4ae0*/  @!P1 SEL R14, R13, R14, !P2 ;  /* 0x0000000e0d0e9207 */ /* 0x000fe40005000000 */
[----:B------:R-:W-:Y:S05]  /*4af0*/  @!P1 SEL R9, R8, R9, !P0 ;  /* 0x0000000908099207 */ /* 0x000fea0004000000 */
[----:B------:R-:W-:Y:S01]  /*4b00*/  @!P1 IMAD.IADD R0, R9, 0x1, -R14 ;  /* 0x0000000109009824 */ /* 0x000fe200078e0a0e */
[----:B------:R-:W-:Y:S01]  /*4b10*/  SYNCS.ARRIVE.TRANS64.RED.A1T0 RZ, [UR14], RZ ;  /* 0x000000ffffff79a7 */ /* 0x000fe2000810040e */
[----:B------:R-:W-:Y:S02]  /*4b20*/  @!P1 IMAD.IADD R9, R14, 0x1, -R9 ;  /* 0x000000010e099824 */ /* 0x000fe400078e0a09 */
[----:B------:R-:W-:Y:S02]  /*4b30*/  @!P1 IMAD R13, R0, R3, R13 ;  /* 0x00000003000d9224 */ /* 0x000fe400078e020d */
[----:B------:R-:W-:Y:S01]  /*4b40*/  @!P1 IMAD R8, R9, R10, R8 ;  /* 0x0000000a09089224 */ /* 0x000fe200078e0208 */
[----:B------:R-:W2:Y:S02]  /*4b50*/  SYNCS.PHASECHK.TRANS64.TRYWAIT P5, [UR7+0x68], R12 ;  /* 0x0000680cff0075a7 */ /* 0x000ea400080a1107 */
[----:B-12---:R-:W-:Y:S05]  /*4b60*/  @!P5 BRA `(.L_x_94) ;  /* 0x0000003400d8d947 */ /* 0x006fea0003800000 */
.L_x_161:
[----:B-1----:R-:W-:Y:S01]  /*4b70*/  @!P4 IADD3 R3, P0, PT, R32, 0x580, RZ ;  /* 0x000005802003c810 */ /* 0x002fe20007f1e0ff */
[----:B------:R-:W-:Y:S01]  /*4b80*/  VOTEU.ALL UP1, P4 ;  /* 0x0000000000ff7886 */ /* 0x000fe20002020000 */
[----:B------:R-:W-:Y:S01]  /*4b90*/  VOTEU.ALL UP2, P4 ;  /* 0x0000000000ff7886 */ /* 0x000fe20002040000 */
[----:B------:R-:W-:Y:S01]  /*4ba0*/  UMOV UR14, 0x0 ;  /* 0x00000000000e7882 */ /* 0x000fe20000000000 */
[----:B------:R-:W-:Y:S01]  /*4bb0*/  @!P4 R2UR UR9, R3 ;  /* 0x000000000309c2ca */ /* 0x000fe200000e0000 */
[----:B------:R-:W-:Y:S01]  /*4bc0*/  @!P4 IMAD.X R0, RZ, RZ, R33, P0 ;  /* 0x000000ffff00c224 */ /* 0x000fe200000e0621 */
[----:B------:R-:W-:Y:S01]  /*4bd0*/  @!UP1 UIADD3 UR17, UPT, UPT, UR7, 0x58, URZ ;  /* 0x0000005807119890 */ /* 0x000fe2000fffe0ff */
[----:B------:R-:W-:Y:S01]  /*4be0*/  ISETP.NE.AND P0, PT, R30, 0x2, PT ;  /* 0x000000021e00780c */ /* 0x000fe20003f05270 */
[----:B------:R-:W-:Y:S01]  /*4bf0*/  @!UP1 UIADD3 UR18, UPT, UPT, UR26, 0x20, URZ ;  /* 0x000000201a129890 */ /* 0x000fe2000fffe0ff */
[----:B------:R-:W-:Y:S01]  /*4c00*/  LOP3.LUT R31, R31, 0x1, RZ, 0x3c, !PT ;  /* 0x000000011f1f7812 */ /* 0x000fe200078e3cff */
[----:B------:R-:W-:Y:S01]  /*4c10*/  @!UP1 UIADD3 UR16, UPT, UPT, UR7, 0x1200, URZ ;  /* 0x0000120007109890 */ /* 0x000fe2000fffe0ff */
[----:B------:R-:W-:Y:S01]  /*4c20*/  @!P4 R2UR UR8, R0 ;  /* 0x000000000008c2ca */ /* 0x000fe200000e0000 */
[----:B------:R-:W-:Y:S01]  /*4c30*/  UMOV UR15, 0x10000000 ;  /* 0x10000000000f7882 */ /* 0x000fe20000000000 */
[----:B------:R-:W-:Y:S01]  /*4c40*/  UMOV UR19, UR27 ;  /* 0x0000001b00137c82 */ /* 0x000fe20008000000 */
[----:B------:R-:W-:Y:S01]  /*4c50*/  UMOV UR20, UR36 ;  /* 0x0000002400147c82 */ /* 0x000fe20008000000 */
[----:B------:R-:W-:Y:S01]  /*4c60*/  @!UP1 UIADD3 UR10, UPT, UPT, UR26, 0x60, URZ ;  /* 0x000000601a0a9890 */ /* 0x000fe2000fffe0ff */
[----:B------:R-:W-:Y:S01]  /*4c70*/  SEL R0, RZ, 0x1, P0 ;  /* 0x00000001ff007807 */ /* 0x000fe20000000000 */
[----:B------:R-:W-:Y:S01]  /*4c80*/  IMAD.U32 R10, RZ, RZ, UR9 ;  /* 0x00000009ff0a7e24 */ /* 0x000fe2000f8e00ff */
[----:B------:R-:W-:Y:S01]  /*4c90*/  UMOV UR11, UR27 ;  /* 0x0000001b000b7c82 */ /* 0x000fe20008000000 */
[----:B------:R-:W-:Y:S01]  /*4ca0*/  UMOV UR12, UR36 ;  /* 0x00000024000c7c82 */ /* 0x000fe20008000000 */
[----:B------:R-:W-:Y:S01]  /*4cb0*/  UMOV UR9, UR17 ;  /* 0x0000001100097c82 */ /* 0x000fe20008000000 */
[----:B------:R-:W-:Y:S01]  /*4cc0*/  @P3 R2UR UR36, R28 ;  /* 0x000000001c2432ca */ /* 0x000fe200000e0000 */
[----:B------:R-:W-:Y:S01]  /*4cd0*/  IMAD.IADD R20, R8, 0x1, R94 ;  /* 0x0000000108147824 */ /* 0x000fe200078e025e */
[----:B------:R-:W-:Y:S01]  /*4ce0*/  @!P4 R2UR UR22, R10 ;  /* 0x000000000a16c2ca */ /* 0x000fe200000e0000 */
[----:B------:R-:W-:Y:S01]  /*4cf0*/  IMAD.U32 R11, RZ, RZ, UR8 ;  /* 0x00000008ff0b7e24 */ /* 0x000fe2000f8e00ff */
[----:B------:R-:W-:Y:S01]  /*4d00*/  @!UP1 UIADD3 UR8, UPT, UPT, UR7, 0x1a00, URZ ;  /* 0x00001a0007089890 */ /* 0x000fe2000fffe0ff */
[----:B------:R-:W-:Y:S01]  /*4d10*/  LOP3.LUT R29, R29, R0, RZ, 0x3c, !PT ;  /* 0x000000001d1d7212 */ /* 0x000fe200078e3cff */
[----:B------:R-:W-:Y:S01]  /*4d20*/  VOTEU.ALL UP1, P4 ;  /* 0x0000000000ff7886 */ /* 0x000fe20002020000 */
[----:B------:R-:W-:Y:S01]  /*4d30*/  IMAD.IADD R21, R13, 0x1, R96 ;  /* 0x000000010d157824 */ /* 0x000fe200078e0260 */
[----:B------:R-:W-:Y:S02]  /*4d40*/  @!P4 R2UR UR23, R11 ;  /* 0x000000000b17c2ca */ /* 0x000fe400000e0000 */
[----:B------:R-:W-:Y:S11]  /*4d50*/  SEL R30, R30, RZ, P0 ;  /* 0x000000ff1e1e7207 */ /* 0x000ff60000000000 */
[----:B------:R2:W-:Y:S01]  /*4d60*/  @!UP2 UTMALDG.3D [UR16], [UR22], desc[UR14] ;  /* 0x00000e101600a5b4 */ /* 0x0005e20008011000 */
[----:B------:R2:W-:Y:S01]  /*4d70*/  @!UP1 UTMALDG.3D [UR8], [UR22], desc[UR14] ;  /* 0x00000e08160095b4 */ /* 0x0005e20008011000 */
[----:B------:R2:W-:Y:S01]  /*4d80*/  @!P4 SYNCS.ARRIVE.TRANS64.RED.A0TR RZ, [UR7+0x58], R23 ;  /* 0x00005817ffffc9a7 */ /* 0x0005e20008300407 */
[----:B------:R-:W-:Y:S01]  /*4d90*/  UPLOP3.LUT UP1, UPT, UPT, UPT, UPT, 0x80, 0x8 ;  /* 0x000000000008789c */ /* 0x000fe20003f2f070 */
[----:B------:R-:W-:Y:S01]  /*4da0*/  SYNCS.ARRIVE.TRANS64.RED.A1T0 RZ, [UR13], RZ ;  /* 0x000000ffffff79a7 */ /* 0x000fe2000810040d */
[----:B------:R-:W-:Y:S09]  /*4db0*/  @P3 BRA `(.L_x_95) ;  /* 0xfffffff400203947 */ /* 0x000ff2000383ffff */
[----:B------:R-:W-:-:S04]  /*4dc0*/  SHF.L.U32 R3, R31, 0x1f, RZ ;  /* 0x0000001f1f037819 */ /* 0x000fc800000006ff */
[----:B------:R-:W1:Y:S02]  /*4dd0*/  SYNCS.PHASECHK.TRANS64.TRYWAIT P0, [UR7+0x60], R3 ;  /* 0x00006003ff0075a7 */ /* 0x000e640008001107 */
[----:B-1----:R-:W-:Y:S05]  /*4de0*/  @!P0 BRA `(.L_x_96) ;  /* 0x0000003400508947 */ /* 0x002fea0003800000 */
.L_x_163:
[----:B-1----:R-:W-:-:S07]  /*4df0*/  MOV R0, UR7 ;  /* 0x0000000700007c02 */ /* 0x002fce0008000f00 */
.L_x_97:
[----:B-1----:R-:W-:-:S04]  /*4e00*/  SHF.L.U32 R3, R31, 0x1f, RZ ;  /* 0x0000001f1f037819 */ /* 0x002fc800000006ff */
[----:B------:R1:W4:Y:S03]  /*4e10*/  SYNCS.PHASECHK.TRANS64.TRYWAIT P0, [R0+URZ+0x68], R3 ;  /* 0x00006803000075a7 */ /* 0x00032600080011ff */
[----:B----4-:R-:W-:Y:S05]  /*4e20*/  @!P0 NANOSLEEP.SYNCS 0x989680 ;  /* 0x009896800000895d */ /* 0x010fea0003900000 */
[----:B------:R-:W4:Y:S02]  /*4e30*/  @!P0 SYNCS.PHASECHK.TRANS64 P0, [R0+URZ+0x68], R3 ;  /* 0x00006803000085a7 */ /* 0x000f2400080010ff */
[----:B--2-4-:R-:W-:Y:S05]  /*4e40*/  @P0 EXIT ;  /* 0x000000000000094d */ /* 0x014fea0003800000 */
[----:B------:R-:W-:Y:S05]  /*4e50*/  BRA `(.L_x_97) ;  /* 0xfffffffc00e87947 */ /* 0x000fea000383ffff */
.L_x_86:
[----:B------:R-:W-:-:S06]  /*4e60*/  UISETP.GE.AND UP1, UPT, UR10, 0x4, UPT ;  /* 0x000000040a00788c */ /* 0x000fcc000bf26270 */
[----:B------:R-:W-:-:S13]  /*4e70*/  PLOP3.LUT P0, PT, PT, PT, UP1, 0x80, 0x8 ;  /* 0x000000000008781c */ /* 0x000fda0003f0f018 */
[----:B------:R-:W-:Y:S05]  /*4e80*/  @!P0 EXIT ;  /* 0x000000000000894d */ /* 0x000fea0003800000 */
[----:B------:R-:W-:Y:S01]  /*4e90*/  BAR.SYNC.DEFER_BLOCKING 0x6, 0xa0 ;  /* 0x0182800000007b1d */ /* 0x000fe20000010000 */
[C---:B------:R-:W-:Y:S01]  /*4ea0*/  IMAD.SHL.U32 R101, R109.reuse, 0x20, RZ ;  /* 0x000000206d657824 */ /* 0x040fe200078e00ff */
[----:B------:R-:W-:Y:S01]  /*4eb0*/  CS2R R106, SRZ ;  /* 0x00000000006a7805 */ /* 0x000fe2000001ff00 */
[C---:B------:R-:W-:Y:S01]  /*4ec0*/  IMAD.SHL.U32 R3, R109.reuse, 0x4, RZ ;  /* 0x000000046d037824 */ /* 0x040fe200078e00ff */
[----:B------:R-:W-:Y:S01]  /*4ed0*/  CS2R R104, SRZ ;  /* 0x0000000000687805 */ /* 0x000fe2000001ff00 */
[----:B------:R-:W-:Y:S01]  /*4ee0*/  IMAD.U32 R47, R109, 0x10000, RZ ;  /* 0x000100006d2f7824 */ /* 0x000fe200078e00ff */
[----:B------:R-:W-:Y:S02]  /*4ef0*/  UMOV UR49, 0x400 ;  /* 0x0000040000317882 */ /* 0x000fe40000000000 */
[----:B------:R-:W1:Y:S01]  /*4f00*/  LDC R99, c[0x0][0x370] ;  /* 0x0000dc00ff637b82 */ /* 0x000e620000000800 */
[----:B------:R-:W-:Y:S01]  /*4f10*/  ULEA UR49, UR37, UR49, 0x18 ;  /* 0x0000003125317291 */ /* 0x000fe2000f8ec0ff */
[C---:B------:R-:W-:Y:S01]  /*4f20*/  LOP3.LUT R2, R101.reuse, 0x80, RZ, 0xc0, !PT ;  /* 0x0000008065027812 */ /* 0x040fe200078ec0ff */
[----:B------:R-:W-:Y:S01]  /*4f30*/  IMAD.SHL.U32 R5, R102, 0x400, RZ ;  /* 0x0000040066057824 */ /* 0x000fe200078e00ff */
[C---:B------:R-:W-:Y:S01]  /*4f40*/  LOP3.LUT R100, R101.reuse, 0xb60, RZ, 0xc0, !PT ;  /* 0x00000b6065647812 */ /* 0x040fe200078ec0ff */
[----:B------:R-:W-:Y:S01]  /*4f50*/  UIADD3 UR4, UPT, UPT, UR49, 0x2200, URZ ;  /* 0x0000220031047890 */ /* 0x000fe2000fffe0ff */
[----:B------:R-:W-:Y:S01]  /*4f60*/  LOP3.LUT R3, R2, 0x10, R3, 0xf8, !PT ;  /* 0x0000001002037812 */ /* 0x000fe200078ef803 */
[----:B------:R-:W-:Y:S01]  /*4f70*/  IMAD.SHL.U32 R2, R102, 0x200000, RZ ;  /* 0x0020000066027824 */ /* 0x000fe200078e00ff */
[----:B------:R-:W2:Y:S01]  /*4f80*/  LDC R42, c[0x0][0xb0c] ;  /* 0x0002c300ff2a7b82 */ /* 0x000ea20000000800 */
[----:B------:R-:W-:Y:S01]  /*4f90*/  LOP3.LUT R100, R100, 0x400, R5, 0xf8, !PT ;  /* 0x0000040064647812 */ /* 0x000fe200078ef805 */
[----:B------:R-:W-:Y:S01]  /*4fa0*/  IMAD.MOV.U32 R44, RZ, RZ, RZ ;  /* 0x000000ffff2c7224 */ /* 0x000fe200078e00ff */
[----:B------:R-:W-:Y:S01]  /*4fb0*/  LOP3.LUT P0, RZ, R101, 0x80, RZ, 0xc0, !PT ;  /* 0x0000008065ff7812 */ /* 0x000fe2000780c0ff */
[----:B------:R-:W-:Y:S01]  /*4fc0*/  IMAD.MOV.U32 R112, RZ, RZ, RZ ;  /* 0x000000ffff707224 */ /* 0x000fe200078e00ff */
[----:B------:R-:W-:Y:S01]  /*4fd0*/  LOP3.LUT R2, R2, 0x200000, RZ, 0xc0, !PT ;  /* 0x0020000002027812 */ /* 0x000fe200078ec0ff */
[----:B------:R-:W-:Y:S01]  /*4fe0*/  IMAD.U32 R108, RZ, RZ, UR4 ;  /* 0x00000004ff6c7e24 */ /* 0x000fe2000f8e00ff */
[----:B------:R-:W-:Y:S01]  /*4ff0*/  LOP3.LUT R100, R100, R3, RZ, 0xfc, !PT ;  /* 0x0000000364647212 */ /* 0x000fe200078efcff */
[----:B------:R-:W3:Y:S01]  /*5000*/  LDC R97, c[0x0][0xb20] ;  /* 0x0002c800ff617b82 */ /* 0x000ee20000000800 */
[----:B------:R-:W4:Y:S01]  /*5010*/  LDS R0, [UR49+0x130] ;  /* 0x00013031ff007984 */ /* 0x000f220008000800 */
[----:B------:R-:W-:Y:S01]  /*5020*/  LOP3.LUT R47, R2, 0x400000, R47, 0xf8, !PT ;  /* 0x00400000022f7812 */ /* 0x000fe200078ef82f */
[----:B------:R-:W1:Y:S01]  /*5030*/  LDCU.64 UR52, c[0x0][0x348] ;  /* 0x00006900ff3477ac */ /* 0x000e620008000a00 */
[----:B------:R-:W-:-:S02]  /*5040*/  P2R R2, PR, RZ, 0x1 ;  /* 0x00000001ff027803 */ /* 0x000fc40000000000 */
[----:B------:R-:W-:Y:S01]  /*5050*/  LOP3.LUT R109, R109, 0x60, RZ, 0xc0, !PT ;  /* 0x000000606d6d7812 */ /* 0x000fe200078ec0ff */
[----:B------:R-:W1:Y:S01]  /*5060*/  LDCU.64 UR38, c[0x0][0x888] ;  /* 0x00011100ff2677ac */ /* 0x000e620008000a00 */
[----:B------:R-:W1:Y:S01]  /*5070*/  LDC R41, c[0x0][0xb30] ;  /* 0x0002cc00ff297b82 */ /* 0x000e620000000800 */
[----:B------:R-:W1:Y:S01]  /*5080*/  LDCU.64 UR44, c[0x0][0x890] ;  /* 0x00011200ff2c77ac */ /* 0x000e620008000a00 */
[----:B------:R-:W-:-:S06]  /*5090*/  UIADD3 UR48, UPT, UPT, UR49, 0x200, URZ ;  /* 0x0000020031307890 */ /* 0x000fcc000fffe0ff */
[----:B------:R-:W1:Y:S08]  /*50a0*/  LDC.64 R92, c[0x0][0xb10] ;  /* 0x0002c400ff5c7b82 */ /* 0x000e700000000a00 */
[----:B------:R-:W1:Y:S08]  /*50b0*/  LDC.64 R38, c[0x0][0xb18] ;  /* 0x0002c600ff267b82 */ /* 0x000e700000000a00 */
[----:B------:R-:W1:Y:S08]  /*50c0*/  LDC.64 R36, c[0x0][0xb28] ;  /* 0x0002ca00ff247b82 */ /* 0x000e700000000a00 */
[----:B------:R-:W1:Y:S01]  /*50d0*/  LDC.64 R90, c[0x0][0x8b0] ;  /* 0x00022c00ff5a7b82 */ /* 0x000e620000000a00 */
[----:B----4-:R-:W-:-:S07]  /*50e0*/  IMAD.IADD R47, R0, 0x1, R47 ;  /* 0x00000001002f7824 */ /* 0x010fce00078e022f */
[----:B------:R-:W4:Y:S08]  /*50f0*/  LDC.64 R88, c[0x0][0x8a8] ;  /* 0x00022a00ff587b82 */ /* 0x000f300000000a00 */
[----:B--23--:R-:W1:Y:S02]  /*5100*/  LDC R98, c[0x0][0x374] ;  /* 0x0000dd00ff627b82 */ /* 0x00ce640000000800 */
.L_x_123:
[----:B------:R-:W-:Y:S02]  /*5110*/  LEA R0, R112, UR49, 0x3 ;  /* 0x0000003170007c11 */ /* 0x000fe4000f8e18ff */
[----:B------:R-:W-:Y:S02]  /*5120*/  SHF.L.U32 R3, R106, 0x1f, RZ ;  /* 0x0000001f6a037819 */ /* 0x000fe400000006ff */
[----:B------:R-:W-:Y:S02]  /*5130*/  LEA R16, R112, UR49, 0x4 ;  /* 0x0000003170107c11 */ /* 0x000fe4000f8e20ff */
[----:B------:R-:W2:Y:S02]  /*5140*/  SYNCS.PHASECHK.TRANS64.TRYWAIT P0, [R0+URZ+0x80], R3 ;  /* 0x00008003000075a7 */ /* 0x000ea400080011ff */
[----:B-12---:R-:W-:Y:S05]  /*5150*/  @!P0 BRA `(.L_x_98) ;  /* 0x00000030008c8947 */ /* 0x006fea0003800000 */
.L_x_164:
[----:B------:R-:W3:Y:S01]  /*5160*/  LDC.64 R12, c[0x0][0xb10] ;  /* 0x0002c400ff0c7b82 */ /* 0x000ee20000000a00 */
[----:B------:R-:W4:Y:S01]  /*5170*/  LDS.128 R16, [R16+0x110] ;  /* 0x0001100010107984 */ /* 0x000f220000000c00 */
[----:B-1----:R-:W-:Y:S01]  /*5180*/  ISETP.NE.AND P1, PT, R41, 0x1, PT ;  /* 0x000000012900780c */ /* 0x002fe20003f25270 */
[----:B--2---:R-:W-:Y:S01]  /*5190*/  VIADD R0, R0, 0x90 ;  /* 0x0000009000007836 */ /* 0x004fe20000000000 */
[----:B------:R-:W-:Y:S04]  /*51a0*/  ISETP.GE.AND P0, PT, R40, 0x1, PT ;  /* 0x000000012800780c */ /* 0x000fe80003f06270 */
[----:B------:R-:W1:Y:S01]  /*51b0*/  LDC.64 R10, c[0x0][0xb18] ;  /* 0x0002c600ff0a7b82 */ /* 0x000e620000000a00 */
[----:B------:R-:W-:Y:S01]  /*51c0*/  PRMT R0, RZ, 0x654, R0 ;  /* 0x00000654ff007816 */ /* 0x000fe20000000000 */
[----:B------:R-:W-:Y:S01]  /*51d0*/  @!PT LDS RZ, [RZ] ;  /* 0x00000000fffff984 */ /* 0x000fe20000000800 */
[----:B------:R-:W-:Y:S01]  /*51e0*/  @!PT LDS RZ, [RZ] ;  /* 0x00000000fffff984 */ /* 0x000fe20000000800 */
[----:B------:R-:W-:Y:S01]  /*51f0*/  @!PT LDS RZ, [RZ] ;  /* 0x00000000fffff984 */ /* 0x000fe20000000800 */
[----:B------:R-:W-:Y:S01]  /*5200*/  @!PT LDS RZ, [RZ] ;  /* 0x00000000fffff984 */ /* 0x000fe20000000800 */
[----:B------:R2:W-:Y:S06]  /*5210*/  MEMBAR.ALL.CTA ;  /* 0x0000000000007992 */ /* 0x0005ec0000008000 */
[----:B--2---:R-:W2:Y:S01]  /*5220*/  FENCE.VIEW.ASYNC.S ;  /* 0x00000000000073c6 */ /* 0x004ea20000000000 */
[----:B------:R-:W1:Y:S08]  /*5230*/  @!P1 LDC R14, c[0x0][0xb20] ;  /* 0x0002c800ff0e9b82 */ /* 0x000e700000000800 */
[----:B------:R-:W1:Y:S01]  /*5240*/  @!P1 LDC R9, c[0x0][0xb0c] ;  /* 0x0002c300ff099b82 */ /* 0x000e620000000800 */
[----:B--2---:R2:W-:Y:S01]  /*5250*/  SYNCS.ARRIVE.TRANS64.RED.A1T0 RZ, [R0+URZ], RZ ;  /* 0x000000ff00ff79a7 */ /* 0x0045e200081004ff */
[----:B----4-:R-:W-:Y:S04]  /*5260*/  LOP3.LUT P4, RZ, R18, 0x1, RZ, 0xc0, !PT ;  /* 0x0000000112ff7812 */ /* 0x010fe8000788c0ff */
[----:B------:R-:W-:Y:S09]  /*5270*/  P2R R110, PR, RZ, 0x10 ;  /* 0x00000010ff6e7803 */ /* 0x000ff20000000000 */
[----:B------:R-:W-:Y:S02]  /*5280*/  @P4 MOV R45, R16 ;  /* 0x00000010002d4202 */ /* 0x000fe40000000f00 */
[----:B------:R-:W-:Y:S01]  /*5290*/  @P4 LOP3.LUT R43, R17, 0xffff, RZ, 0xc0, !PT ;  /* 0x0000ffff112b4812 */ /* 0x000fe200078ec0ff */
[----:B--23--:R-:W-:Y:S06]  /*52a0*/  @!P0 BRA `(.L_x_99) ;  /* 0x0000000000a48947 */ /* 0x00cfec0003800000 */
[----:B------:R-:W-:Y:S01]  /*52b0*/  IMAD.HI.U32 R24, R98, R39, RZ ;  /* 0x0000002762187227 */ /* 0x000fe200078e00ff */
[----:B------:R-:W-:Y:S02]  /*52c0*/  ISETP.NE.AND P0, PT, R38, 0x1, PT ;  /* 0x000000012600780c */ /* 0x000fe40003f05270 */
[----:B------:R-:W-:Y:S01]  /*52d0*/  ISETP.NE.AND P2, PT, R40, 0x1, PT ;  /* 0x000000012800780c */ /* 0x000fe20003f45270 */
[-C--:B------:R-:W-:Y:S01]  /*52e0*/  IMAD.HI.U32 R22, R99, R92.reuse, RZ ;  /* 0x0000005c63167227 */ /* 0x080fe200078e00ff */
[----:B------:R-:W-:Y:S02]  /*52f0*/  SHF.R.U32.HI R23, RZ, R97, R24 ;  /* 0x00000061ff177219 */ /* 0x000fe40000011618 */
[----:B------:R-:W-:Y:S01]  /*5300*/  ISETP.NE.AND P3, PT, R42, 0x1, PT ;  /* 0x000000012a00780c */ /* 0x000fe20003f65270 */
[----:B------:R-:W-:Y:S01]  /*5310*/  IMAD.HI.U32 R28, R43, R39, RZ ;  /* 0x000000272b1c7227 */ /* 0x000fe200078e00ff */
[----:B------:R-:W-:Y:S02]  /*5320*/  SHF.R.U32.HI R22, RZ, R93, R22 ;  /* 0x0000005dff167219 */ /* 0x000fe40000011616 */
[----:B------:R-:W-:Y:S01]  /*5330*/  SEL R3, R98, R23, !P0 ;  /* 0x0000001762037207 */ /* 0x000fe20004000000 */
[----:B------:R-:W-:Y:S01]  /*5340*/  IMAD.HI.U32 R26, R45, R92, RZ ;  /* 0x0000005c2d1a7227 */ /* 0x000fe200078e00ff */
[----:B------:R-:W-:Y:S03]  /*5350*/  SEL R7, R99, R22, !P3 ;  /* 0x0000001663077207 */ /* 0x000fe60005800000 */
[-C--:B------:R-:W-:Y:S01]  /*5360*/  IMAD.HI.U32 R22, R3, R36.reuse, RZ ;  /* 0x0000002403167227 */ /* 0x080fe200078e00ff */
[----:B------:R-:W-:Y:S03]  /*5370*/  SHF.R.U32.HI R26, RZ, R93, R26 ;  /* 0x0000005dff1a7219 */ /* 0x000fe6000001161a */
[----:B------:R-:W-:Y:S01]  /*5380*/  IMAD.HI.U32 R24, R7, R36, RZ ;  /* 0x0000002407187227 */ /* 0x000fe200078e00ff */
[----:B------:R-:W-:Y:S02]  /*5390*/  @P2 SHF.R.U32.HI R3, RZ, R37, R22 ;  /* 0x00000025ff032219 */ /* 0x000fe40000011616 */
[----:B------:R-:W-:Y:S02]  /*53a0*/  SHF.R.U32.HI R22, RZ, R97, R28 ;  /* 0x00000061ff167219 */ /* 0x000fe4000001161c */
[----:B------:R-:W-:Y:S01]  /*53b0*/  @P2 SHF.R.U32.HI R7, RZ, R37, R24 ;  /* 0x00000025ff072219 */ /* 0x000fe20000011618 */
[C---:B------:R-:W-:Y:S01]  /*53c0*/  IMAD R2, R40.reuse, R3, RZ ;  /* 0x0000000328027224 */ /* 0x040fe200078e02ff */
[----:B------:R-:W-:Y:S02]  /*53d0*/  SEL R5, R43, R22, !P0 ;  /* 0x000000162b057207 */ /* 0x000fe40004000000 */
[----:B------:R-:W-:Y:S01]  /*53e0*/  SEL R3, R45, R26, !P3 ;  /* 0x0000001a2d037207 */ /* 0x000fe20005800000 */
[----:B------:R-:W-:Y:S01]  /*53f0*/  IMAD R4, R40, R7, RZ ;  /* 0x0000000728047224 */ /* 0x000fe200078e02ff */
[C---:B------:R-:W-:Y:S01]  /*5400*/  ISETP.GE.AND P0, PT, R5.reuse, R2, PT ;  /* 0x000000020500720c */ /* 0x040fe20003f06270 */
[----:B------:R-:W-:Y:S03]  /*5410*/  IMAD.HI.U32 R6, R5, R36, RZ ;  /* 0x0000002405067227 */ /* 0x000fe600078e00ff */
[----:B------:R-:W-:Y:S01]  /*5420*/  ISETP.GE.OR P0, PT, R3, R4, P0 ;  /* 0x000000040300720c */ /* 0x000fe20000706670 */
[----:B------:R-:W-:Y:S01]  /*5430*/  IMAD.MOV R4, RZ, RZ, -R3 ;  /* 0x000000ffff047224 */ /* 0x000fe200078e0a03 */
[-C--:B------:R-:W-:Y:S03]  /*5440*/  SHF.R.U32.HI R6, RZ, R37.reuse, R6 ;  /* 0x00000025ff067219 */ /* 0x080fe60000011606 */
[----:B------:R-:W-:Y:S01]  /*5450*/  IMAD R45, R42, R4, R45 ;  /* 0x000000042a2d7224 */ /* 0x000fe200078e022d */
[----:B------:R-:W-:Y:S05]  /*5460*/  SEL R15, R5, R6, !P2 ;  /* 0x00000006050f7207 */ /* 0x000fea0005000000 */
[----:B------:R-:W-:Y:S02]  /*5470*/  IMAD.MOV R6, RZ, RZ, -R15 ;  /* 0x000000ffff067224 */ /* 0x000fe400078e0a0f */
[C---:B------:R-:W-:Y:S04]  /*5480*/  @!P0 IMAD.HI.U32 R2, R3.reuse, R36, RZ ;  /* 0x0000002403028227 */ /* 0x040fe800078e00ff */
[----:B------:R-:W-:Y:S01]  /*5490*/  IMAD R6, R40, R6, R5 ;  /* 0x0000000628067224 */ /* 0x000fe200078e0205 */
[----:B------:R-:W-:Y:S04]  /*54a0*/  @!P0 SHF.R.U32.HI R2, RZ, R37, R2 ;  /* 0x00000025ff028219 */ /* 0x000fe80000011602 */
[----:B------:R-:W-:Y:S02]  /*54b0*/  @!P0 SEL R0, R3, R2, !P2 ;  /* 0x0000000203008207 */ /* 0x000fe40005000000 */
[----:B------:R-:W-:Y:S02]  /*54c0*/  IADD3 R2, PT, PT, -R5, RZ, RZ ;  /* 0x000000ff05027210 */ /* 0x000fe40007ffe1ff */
[----:B------:R-:W-:Y:S01]  /*54d0*/  @!P0 IADD3 R8, PT, PT, R15, -R0, RZ ;  /* 0x800000000f088210 */ /* 0x000fe20007ffe0ff */
[----:B------:R-:W-:Y:S02]  /*54e0*/  @!P0 IMAD R0, R7, R6, R0 ;  /* 0x0000000607008224 */ /* 0x000fe400078e0200 */
[----:B------:R-:W-:Y:S02]  /*54f0*/  IMAD R43, R38, R2, R43 ;  /* 0x00000002262b7224 */ /* 0x000fe400078e022b */
[----:B------:R-:W-:Y:S02]  /*5500*/  @!P0 IMAD R5, R8, R40, R3 ;  /* 0x0000002808058224 */ /* 0x000fe400078e0203 */
[----:B------:R-:W-:Y:S04]  /*5510*/  @!P0 IMAD.MOV.U32 R3, RZ, RZ, R0 ;  /* 0x000000ffff038224 */ /* 0x000fe800078e0000 */
[----:B------:R-:W-:Y:S02]  /*5520*/  IMAD R45, R3, R42, R45 ;  /* 0x0000002a032d7224 */ /* 0x000fe400078e022d */
[----:B------:R-:W-:Y:S07]  /*5530*/  IMAD R43, R5, R38, R43 ;  /* 0x00000026052b7224 */ /* 0x000fee00078e022b */
.L_x_99:
[----:B-1----:R-:W-:Y:S01]  /*5540*/  @!P1 ISETP.NE.AND P0, PT, R10, 0x1, PT ;  /* 0x000000010a00980c */ /* 0x002fe20003f05270 */
[----:B------:R-:W-:Y:S01]  /*5550*/  @!P1 IMAD.HI.U32 R0, R45, R12, RZ ;  /* 0x0000000c2d009227 */ /* 0x000fe200078e00ff */
[----:B------:R-:W-:Y:S01]  /*5560*/  @!P1 ISETP.NE.AND P2, PT, R9, 0x1, PT ;  /* 0x000000010900980c */ /* 0x000fe20003f45270 */
[----:B------:R-:W-:Y:S01]  /*5570*/  ULOP3.LUT UP0, URZ, UR48, 0x90, URZ, 0xc0, !UPT ;  /* 0x0000009030ff7892 */ /* 0x000fe2000f80c0ff */
[----:B------:R-:W-:Y:S01]  /*5580*/  R2UR UR42, R21 ;  /* 0x00000000152a72ca */ /* 0x000fe200000e0000 */
[----:B------:R-:W-:Y:S01]  /*5590*/  @!P1 IMAD.HI.U32 R3, R43, R11, RZ ;  /* 0x0000000b2b039227 */ /* 0x000fe200078e00ff */
[----:B------:R-:W-:Y:S02]  /*55a0*/  @!P1 SHF.R.U32.HI R0, RZ, R13, R0 ;  /* 0x0000000dff009219 */ /* 0x000fe40000011600 */
[----:B------:R-:W-:Y:S01]  /*55b0*/  R2UR UR41, R20 ;  /* 0x00000000142972ca */ /* 0x000fe200000e0000 */
[----:B------:R-:W-:Y:S01]  /*55c0*/  VIADD R112, R112, 0x1 ;  /* 0x0000000170707836 */ /* 0x000fe20000000000 */
[----:B------:R-:W-:Y:S02]  /*55d0*/  @!P1 SHF.R.U32.HI R2, RZ, R14, R3 ;  /* 0x0000000eff029219 */ /* 0x000fe40000011603 */
[----:B------:R-:W-:Y:S02]  /*55e0*/  @!P1 SEL R3, R45, R0, !P2 ;  /* 0x000000002d039207 */ /* 0x000fe40005000000 */
[----:B------:R-:W-:Y:S02]  /*55f0*/  @!P1 SEL R2, R43, R2, !P0 ;  /* 0x000000022b029207 */ /* 0x000fe40004000000 */
[----:B------:R-:W-:Y:S01]  /*5600*/  @P4 SHF.R.U32.HI R103, RZ, 0x10, R17 ;  /* 0x00000010ff674819 */ /* 0x000fe20000011611 */
[----:B------:R-:W-:Y:S02]  /*5610*/  USHF.L.U32 UR42, UR42, 0x6, URZ ;  /* 0x000000062a2a7899 */ /* 0x000fe400080006ff */
[----:B------:R-:W-:Y:S02]  /*5620*/  @!P1 IMAD.IADD R0, R2, 0x1, -R3 ;  /* 0x0000000102009824 */ /* 0x000fe400078e0a03 */
[----:B------:R-:W-:Y:S01]  /*5630*/  @!P1 IMAD.IADD R2, R3, 0x1, -R2 ;  /* 0x0000000103029824 */ /* 0x000fe200078e0a02 */
[----:B------:R-:W-:Y:S01]  /*5640*/  USHF.L.U32 UR41, UR41, 0x7, URZ ;  /* 0x0000000729297899 */ /* 0x000fe200080006ff */
[----:B------:R-:W-:Y:S02]  /*5650*/  @!P1 IMAD R45, R0, R9, R45 ;  /* 0x00000009002d9224 */ /* 0x000fe400078e022d */
[----:B------:R-:W-:Y:S01]  /*5660*/  @!P1 IMAD R43, R2, R10, R43 ;  /* 0x0000000a022b9224 */ /* 0x000fe200078e022b */
[----:B------:R-:W-:Y:S08]  /*5670*/  BRA.U !UP0, `(.L_x_100) ;  /* 0x0000000108407547 */ /* 0x000ff0000b800000 */
[----:B------:R-:W1:Y:S01]  /*5680*/  LDCU.64 UR8, c[0x4][0x80] ;  /* 0x01001000ff0877ac */ /* 0x000e620008000a00 */
[----:B------:R-:W-:Y:S01]  /*5690*/  MOV R3, 0x0 ;  /* 0x0000000000037802 */ /* 0x000fe20000000f00 */
[----:B------:R-:W-:Y:S02]  /*56a0*/  HFMA2 R12, -RZ, RZ, 0, 5.9604644775390625e-08 ;  /* 0x00000001ff0c7431 */ /* 0x000fe400000001ff */
[----:B------:R-:W-:Y:S02]  /*56b0*/  IMAD.MOV.U32 R8, RZ, RZ, 0x70 ;  /* 0x00000070ff087424 */ /* 0x000fe400078e00ff */
[----:B------:R-:W-:Y:S01]  /*56c0*/  IMAD.MOV.U32 R13, RZ, RZ, RZ ;  /* 0x000000ffff0d7224 */ /* 0x000fe200078e00ff */
[----:B------:R-:W2:Y:S01]  /*56d0*/  LDCU.64 UR6, c[0x4][0x88] ;  /* 0x01001100ff0677ac */ /* 0x000ea20008000a00 */
[----:B------:R-:W3:Y:S01]  /*56e0*/  LDC.64 R2, c[0x4][R3] ;  /* 0x0100000003027b82 */ /* 0x000ee20000000a00 */
[----:B------:R-:W4:Y:S01]  /*56f0*/  LDCU.64 UR4, c[0x4][0x8] ;  /* 0x01000100ff0477ac */ /* 0x000f220008000a00 */
[----:B-1----:R-:W-:Y:S01]  /*5700*/  MOV R5, UR9 ;  /* 0x0000000900057c02 */ /* 0x002fe20008000f00 */
[----:B------:R-:W-:Y:S01]  /*5710*/  IMAD.U32 R4, RZ, RZ, UR8 ;  /* 0x00000008ff047e24 */ /* 0x000fe2000f8e00ff */
[----:B--2---:R-:W-:Y:S01]  /*5720*/  MOV R7, UR7 ;  /* 0x0000000700077c02 */ /* 0x004fe20008000f00 */
[----:B------:R-:W-:Y:S01]  /*5730*/  IMAD.U32 R6, RZ, RZ, UR6 ;  /* 0x00000006ff067e24 */ /* 0x000fe2000f8e00ff */
[----:B----4-:R-:W-:Y:S01]  /*5740*/  MOV R11, UR5 ;  /* 0x00000005000b7c02 */ /* 0x010fe20008000f00 */
[----:B------:R-:W-:Y:S02]  /*5750*/  IMAD.U32 R10, RZ, RZ, UR4 ;  /* 0x00000004ff0a7e24 */ /* 0x000fe4000f8e00ff */
[----:B------:R-:W-:Y:S07]  /*5760*/  LEPC R20, `(.L_x_100) ;  /* 0x000000001014794e */ /* 0x000fee0000000000 */
[----:B---3-5:R-:W-:Y:S05]  /*5770*/  CALL.ABS.NOINC R2 ;  /* 0x0000000002007343 */ /* 0x028fea0003c00000 */
.L_x_100:
[----:B------:R-:W-:Y:S01]  /*5780*/  LOP3.LUT P0, RZ, R108, 0x90, RZ, 0xc0, !PT ;  /* 0x000000906cff7812 */ /* 0x000fe2000780c0ff */
[----:B------:R-:W-:Y:S11]  /*5790*/  BSSY.RECONVERGENT B6, `(.L_x_101) ;  /* 0x0000013000067945 */ /* 0x000ff60003800200 */
[----:B------:R-:W-:Y:S01]  /*57a0*/  @!UPT UIADD3 URZ, UPT, UPT, URZ, URZ, URZ ;  /* 0x000000fffffff290 */ /* 0x000fe2000fffe0ff */
[----:B------:R-:W-:Y:S05]  /*57b0*/  @!P0 BRA `(.L_x_102) ;  /* 0x0000000000408947 */ /* 0x000fea0003800000 */
        /* <DEDUP_REMOVED lines=16> */
.L_x_102:
[----:B------:R-:W-:Y:S05]  /*58c0*/  BSYNC.RECONVERGENT B6 ;  /* 0x0000000000067941 */ /* 0x000fea0003800200 */
.L_x_101:
[----:B------:R-:W-:Y:S01]  /*58d0*/  ISETP.NE.U32.AND P4, PT, R90, RZ, PT ;  /* 0x000000ff5a00720c */ /* 0x000fe20003f85070 */
[----:B------:R-:W-:Y:S01]  /*58e0*/  UISETP.NE.AND UP2, UPT, UR50, URZ, UPT ;  /* 0x000000ff3200728c */ /* 0x000fe2000bf45270 */
[----:B------:R-:W-:Y:S01]  /*58f0*/  ISETP.NE.U32.AND P3, PT, RZ, UR38, PT ;  /* 0x00000026ff007c0c */ /* 0x000fe2000bf65070 */
[----:B------:R-:W-:Y:S01]  /*5900*/  UISETP.NE.U32.AND UP1, UPT, UR44, URZ, UPT ;  /* 0x000000ff2c00728c */ /* 0x000fe2000bf25070 */
[----:B------:R-:W-:Y:S01]  /*5910*/  ISETP.NE.AND.EX P4, PT, R91, RZ, PT, P4 ;  /* 0x000000ff5b00720c */ /* 0x000fe20003f85340 */
[----:B------:R-:W-:Y:S01]  /*5920*/  UPLOP3.LUT UP0, UPT, UPT, UPT, UPT, 0x40, 0x4 ;  /* 0x000000000004789c */ /* 0x000fe20003f0e870 */
[----:B------:R-:W-:Y:S01]  /*5930*/  ISETP.NE.AND.EX P3, PT, RZ, UR39, PT, P3 ;  /* 0x00000027ff007c0c */ /* 0x000fe2000bf65330 */
[----:B------:R-:W-:Y:S01]  /*5940*/  UISETP.NE.AND.EX UP1, UPT, UR45, URZ, UPT, UP1 ;  /* 0x000000ff2d00728c */ /* 0x000fe2000bf25310 */
[----:B------:R-:W-:Y:S04]  /*5950*/  PLOP3.LUT P1, PT, PT, PT, UP2, 0x80, 0x8 ;  /* 0x000000000008781c */ /* 0x000fe80003f2f028 */
[----:B------:R-:W-:Y:S06]  /*5960*/  @UP2 UPLOP3.LUT UP0, UPT, UPT, UPT, UP1, 0x80, 0x8 ;  /* 0x000000000008289c */ /* 0x000fec0003f0f010 */
[----:B------:R-:W-:Y:S01]  /*5970*/  PLOP3.LUT P0, PT, PT, PT, UP0, 0x80, 0x8 ;  /* 0x000000000008781c */ /* 0x000fe20003f0f008 */
[----:B------:R-:W-:Y:S01]  /*5980*/  @!UPT UIADD3 URZ, UPT, UPT, URZ, URZ, URZ ;  /* 0x000000fffffff290 */ /* 0x000fe2000fffe0ff */
[----:B------:R-:W-:Y:S11]  /*5990*/  BRA.U !UP1, `(.L_x_103) ;  /* 0x0000000109387547 */ /* 0x000ff6000b800000 */
[----:B------:R-:W-:Y:S01]  /*59a0*/  UISETP.NE.U32.AND UP0, UPT, UR38, URZ, UPT ;  /* 0x000000ff2600728c */ /* 0x000fe2000bf05070 */
[----:B------:R-:W-:Y:S02]  /*59b0*/  HFMA2 R0, -RZ, RZ, 0, 5.9604644775390625e-08 ;  /* 0x00000001ff007431 */ /* 0x000fe400000001ff */
[----:B------:R-:W-:Y:S01]  /*59c0*/  IMAD.MOV.U32 R95, RZ, RZ, 0x1 ;  /* 0x00000001ff5f7424 */ /* 0x000fe200078e00ff */
[----:B------:R-:W-:Y:S06]  /*59d0*/  UISETP.NE.AND.EX UP0, UPT, UR39, URZ, UPT, UP0 ;  /* 0x000000ff2700728c */ /* 0x000fec000bf05300 */
[----:B------:R-:W-:Y:S05]  /*59e0*/  PLOP3.LUT P2, PT, PT, PT, UP0, 0x80, 0x8 ;  /* 0x000000000008781c */ /* 0x000fea0003f4f008 */
[----:B------:R-:W1:Y:S01]  /*59f0*/  @UP0 LDCU.64 UR6, c[0x0][0x888] ;  /* 0x00011100ff0607ac */ /* 0x000e620008000a00 */
[----:B------:R-:W-:Y:S07]  /*5a00*/  @UP0 UIMAD UR4, UR36, UR44, URZ ;  /* 0x0000002c240402a4 */ /* 0x000fee000f8e02ff */
[----:B------:R-:W-:Y:S01]  /*5a10*/  @!P2 PRMT R95, R0, 0x7610, R95 ;  /* 0x00007610005fa816 */ /* 0x000fe2000000005f */
[----:B-1----:R-:W-:Y:S03]  /*5a20*/  @UP0 UIMAD.WIDE UR6, UR4, 0x4, UR6 ;  /* 0x00000004040608a5 */ /* 0x002fe6000f8e0206 */
[----:B------:R-:W1:Y:S03]  /*5a30*/  @!UP0 LDCU UR4, c[0x0][0x880] ;  /* 0x00011000ff0487ac */ /* 0x000e660008000800 */
[----:B------:R-:W-:Y:S01]  /*5a40*/  IMAD.U32 R2, RZ, RZ, UR6 ;  /* 0x00000006ff027e24 */ /* 0x000fe2000f8e00ff */
[----:B------:R-:W-:Y:S05]  /*5a50*/  MOV R3, UR7 ;  /* 0x0000000700037c02 */ /* 0x000fea0008000f00 */
[----:B-----5:R2:W5:Y:S02]  /*5a60*/  @P2 LDG.E R49, desc[UR46][R2.64] ;  /* 0x0000002e02312981 */ /* 0x020564000c1e1900 */
[----:B-12---:R-:W-:Y:S02]  /*5a70*/  @!P2 IMAD.U32 R49, RZ, RZ, UR4 ;  /* 0x00000004ff31ae24 */ /* 0x006fe4000f8e00ff */
.L_x_103:
[----:B------:R-:W-:Y:S05]  /*5a80*/  @!P4 BRA `(.L_x_104) ;  /* 0x000000000020c947 */ /* 0x000fea0003800000 */
[----:B------:R-:W-:Y:S04]  /*5a90*/  ISETP.NE.U32.AND P2, PT, R88, RZ, PT ;  /* 0x000000ff5800720c */ /* 0x000fe80003f45070 */
[----:B------:R-:W-:Y:S11]  /*5aa0*/  ISETP.NE.AND.EX P2, PT, R89, RZ, PT, P2 ;  /* 0x000000ff5900720c */ /* 0x000ff60003f45320 */
[----:B------:R-:W-:Y:S02]  /*5ab0*/  @!UPT UIADD3 URZ, UPT, UPT, URZ, URZ, URZ ;  /* 0x000000fffffff290 */ /* 0x000fe4000fffe0ff */
[----:B------:R-:W1:Y:S01]  /*5ac0*/  @P2 LDC.64 R2, c[0x0][0x8a8] ;  /* 0x00022a00ff022b82 */ /* 0x000e620000000a00 */
[----:B------:R-:W-:Y:S04]  /*5ad0*/  @P2 IMAD R0, R90, UR36, RZ ;  /* 0x000000245a002c24 */ /* 0x000fe8000f8e02ff */
[----:B-1----:R-:W-:Y:S05]  /*5ae0*/  @P2 IMAD.WIDE R2, R0, 0x4, R2 ;  /* 0x0000000400022825 */ /* 0x002fea00078e0202 */
[----:B-----5:R1:W5:Y:S02]  /*5af0*/  @P2 LDG.E R46, desc[UR46][R2.64] ;  /* 0x0000002e022e2981 */ /* 0x020364000c1e1900 */
[----:B-1----:R-:W2:Y:S02]  /*5b00*/  @!P2 LDC R46, c[0x0][0x8a0] ;  /* 0x00022800ff2eab82 */ /* 0x002ea40000000800 */
.L_x_104:
[----:B-----5:R-:W-:Y:S01]  /*5b10*/  FSETP.NEU.AND P2, PT, R49, RZ, PT ;  /* 0x000000ff3100720b */ /* 0x020fe20003f4d000 */
[----:B------:R-:W-:Y:S01]  /*5b20*/  BSSY B1, `(.L_x_105) ;  /* 0x0000041000017945 */ /* 0x000fe20003800000 */
[----:B------:R-:W-:Y:S01]  /*5b30*/  SEL R5, RZ, 0xffffffff, P3 ;  /* 0xffffffffff057807 */ /* 0x000fe20001800000 */
[----:B------:R-:W-:Y:S01]  /*5b40*/  IMAD.MOV.U32 R114, RZ, RZ, 0x1 ;  /* 0x00000001ff727424 */ /* 0x000fe200078e00ff */
[----:B------:R-:W-:Y:S01]  /*5b50*/  LOP3.LUT P3, RZ, R95, 0xff, RZ, 0xc0, !PT ;  /* 0x000000ff5fff7812 */ /* 0x000fe2000786c0ff */
[C---:B------:R-:W-:Y:S01]  /*5b60*/  IMAD R48, R44.reuse, 0x40, R47 ;  /* 0x000000402c307824 */ /* 0x040fe200078e022f */
[----:B------:R-:W-:Y:S02]  /*5b70*/  @P1 SEL R0, RZ, 0xffffffff, P2 ;  /* 0xffffffffff001807 */ /* 0x000fe40001000000 */
[----:B------:R-:W-:Y:S02]  /*5b80*/  CS2R R86, SRZ ;  /* 0x0000000000567805 */ /* 0x000fe4000001ff00 */
[----:B------:R-:W-:Y:S02]  /*5b90*/  LEA R3, R105, UR49, 0x3 ;  /* 0x0000003169037c11 */ /* 0x000fe4000f8e18ff */
[----:B------:R-:W-:Y:S02]  /*5ba0*/  CS2R R84, SRZ ;  /* 0x0000000000547805 */ /* 0x000fe4000001ff00 */
[----:B------:R-:W-:Y:S02]  /*5bb0*/  @P0 SEL R0, R5, R0, !P3 ;  /* 0x0000000005000207 */ /* 0x000fe40005800000 */
[----:B------:R-:W-:Y:S02]  /*5bc0*/  CS2R R82, SRZ ;  /* 0x0000000000527805 */ /* 0x000fe4000001ff00 */
[----:B------:R-:W-:Y:S02]  /*5bd0*/  LEA R111, R44, UR49, 0x3 ;  /* 0x000000312c6f7c11 */ /* 0x000fe4000f8e18ff */
[----:B------:R-:W-:Y:S02]  /*5be0*/  CS2R R80, SRZ ;  /* 0x0000000000507805 */ /* 0x000fe4000001ff00 */
[----:B------:R-:W-:Y:S02]  /*5bf0*/  @P1 LOP3.LUT R0, R0, 0x1, RZ, 0xc0, !PT ;  /* 0x0000000100001812 */ /* 0x000fe400078ec0ff */
[----:B------:R-:W-:Y:S02]  /*5c00*/  SHF.L.U32 R4, R107, 0x1f, RZ ;  /* 0x0000001f6b047819 */ /* 0x000fe400000006ff */
[----:B------:R-:W-:Y:S02]  /*5c10*/  ISETP.NE.U32.OR P5, PT, R0, 0x1, !P1 ;  /* 0x000000010000780c */ /* 0x000fe40004fa5470 */
[----:B------:R-:W-:Y:S02]  /*5c20*/  SEL R0, RZ, 0xffffffff, P2 ;  /* 0xffffffffff007807 */ /* 0x000fe40001000000 */
[----:B------:R-:W-:Y:S02]  /*5c30*/  PLOP3.LUT P2, PT, PT, PT, UP1, 0x80, 0x8 ;  /* 0x000000000008781c */ /* 0x000fe40003f4f018 */
[----:B------:R-:W-:Y:S07]  /*5c40*/  P2R R113, PR, RZ, 0x20 ;  /* 0x00000020ff717803 */ /* 0x000fee0000000000 */
[----:B------:R-:W-:Y:S04]  /*5c50*/  @P5 SHF.L.U32 R2, R104, 0x1f, RZ ;  /* 0x0000001f68025819 */ /* 0x000fe800000006ff */
[----:B------:R-:W1:Y:S01]  /*5c60*/  @P5 SYNCS.PHASECHK.TRANS64.TRYWAIT P1, [R3+URZ+0x50], R2 ;  /* 0x00005002030055a7 */ /* 0x000e6200080211ff */
[----:B------:R-:W-:Y:S04]  /*5c70*/  @P2 SEL R0, R5, R0, !P3 ;  /* 0x0000000005002207 */ /* 0x000fe80005800000 */
[----:B------:R-:W-:Y:S04]  /*5c80*/  LOP3.LUT R0, R0, 0x1, RZ, 0xc0, !PT ;  /* 0x0000000100007812 */ /* 0x000fe800078ec0ff */
[----:B------:R-:W-:Y:S04]  /*5c90*/  ISETP.NE.U32.AND P4, PT, R0, 0x1, PT ;  /* 0x000000010000780c */ /* 0x000fe80003f85070 */
[----:B------:R-:W-:Y:S01]  /*5ca0*/  P2R R115, PR, RZ, 0x10 ;  /* 0x00000010ff737803 */ /* 0x000fe20000000000 */
[----:B------:R3:W4:Y:S01]  /*5cb0*/  SYNCS.PHASECHK.TRANS64.TRYWAIT P0, [R111+URZ+0xa0], R4 ;  /* 0x0000a0046f0075a7 */ /* 0x00072200080011ff */
[----:B-1----:R-:W-:Y:S01]  /*5cc0*/  @P5 SEL R114, RZ, 0x1, !P1 ;  /* 0x00000001ff725807 */ /* 0x002fe20004800000 */
[----:B---3--:R-:W-:Y:S06]  /*5cd0*/  @!P5 BRA `(.L_x_106) ;  /* 0x000000000094d947 */ /* 0x008fec0003800000 */
[----:B------:R-:W-:Y:S01]  /*5ce0*/  @P4 IMAD R5, R105, 0x1000, R100 ;  /* 0x0000100069054824 */ /* 0x000fe200078e0264 */
[----:B------:R-:W-:Y:S01]  /*5cf0*/  LOP3.LUT P5, RZ, R101, 0x80, RZ, 0xc0, !PT ;  /* 0x0000008065ff7812 */ /* 0x000fe200078ac0ff */
[----:B------:R-:W-:Y:S01]  /*5d00*/  BSSY B0, `(.L_x_107) ;  /* 0x0000010000007945 */ /* 0x000fe20003800000 */
[----:B------:R-:W-:Y:S01]  /*5d10*/  ISETP.NE.AND P2, PT, R114, RZ, PT ;  /* 0x000000ff7200720c */ /* 0x000fe20003f45270 */
[----:B------:R-:W-:Y:S01]  /*5d20*/  @P4 VIADD R2, R5, UR49 ;  /* 0x0000003105024c36 */ /* 0x000fe20008000000 */
[----:B------:R-:W-:Y:S02]  /*5d30*/  PLOP3.LUT P1, PT, PT, PT, PT, 0x8, 0x80 ;  /* 0x000000000080781c */ /* 0x000fe40003f2e170 */
[----:B------:R-:W-:Y:S02]  /*5d40*/  CS2R R82, SRZ ;  /* 0x0000000000527805 */ /* 0x000fe4000001ff00 */
[----:B------:R-:W-:Y:S01]  /*5d50*/  @P4 PLOP3.LUT P1, PT, P5, PT, PT, 0x80, 0x8 ;  /* 0x000000000008481c */ /* 0x000fe20002f2f070 */
[C---:B------:R-:W-:Y:S01]  /*5d60*/  @P4 VIADD R0, R2.reuse, 0x200 ;  /* 0x0000020002004836 */ /* 0x040fe20000000000 */
[----:B------:R-:W-:Y:S01]  /*5d70*/  CS2R R80, SRZ ;  /* 0x0000000000507805 */ /* 0x000fe2000001ff00 */
[----:B------:R-:W-:Y:S01]  /*5d80*/  @P4 VIADD R2, R2, 0x210 ;  /* 0x0000021002024836 */ /* 0x000fe20000000000 */
[----:B------:R-:W-:Y:S02]  /*5d90*/  CS2R R86, SRZ ;  /* 0x0000000000567805 */ /* 0x000fe4000001ff00 */
[----:B------:R-:W-:Y:S07]  /*5da0*/  CS2R R84, SRZ ;  /* 0x0000000000547805 */ /* 0x000fee000001ff00 */
[----:B------:R-:W-:Y:S01]  /*5db0*/  @P1 VIADD R2, R0, 0xfffffff0 ;  /* 0xfffffff000021836 */ /* 0x000fe20000000000 */
[----:B------:R-:W-:Y:S06]  /*5dc0*/  @P2 BRA `(.L_x_108) ;  /* 0x00000000000c2947 */ /* 0x000fec0003800000 */
[----:B------:R-:W-:Y:S04]  /*5dd0*/  SHF.L.U32 R0, R104, 0x1f, RZ ;  /* 0x0000001f68007819 */ /* 0x000fe800000006ff */
[----:B------:R-:W1:Y:S02]  /*5de0*/  SYNCS.PHASECHK.TRANS64.TRYWAIT P1, [R3+URZ+0x50], R0 ;  /* 0x00005000030075a7 */ /* 0x000e6400080211ff */
[----:B-1----:R-:W-:Y:S05]  /*5df0*/  @!P1 BRA `(.L_x_109) ;  /* 0x0000002400789947 */ /* 0x002fea0003800000 */
.L_x_108:
[----:B------:R-:W-:Y:S05]  /*5e00*/  BSYNC B0 ;  /* 0x0000000000007941 */ /* 0x000fea0003800000 */
.L_x_107:
[----:B------:R-:W-:Y:S01]  /*5e10*/  ISETP.NE.AND P1, PT, R115, RZ, PT ;  /* 0x000000ff7300720c */ /* 0x000fe20003f25270 */
[----:B-1----:R-:W-:Y:S02]  /*5e20*/  VIADD R3, R3, 0x60 ;  /* 0x0000006003037836 */ /* 0x002fe40000000000 */
[----:B------:R-:W-:Y:S02]  /*5e30*/  IMAD.U32 R0, RZ, RZ, UR37 ;  /* 0x00000025ff007e24 */ /* 0x000fe4000f8e00ff */
[----:B------:R-:W-:Y:S03]  /*5e40*/  VIADD R105, R105, 0x1 ;  /* 0x0000000169697836 */ /* 0x000fe60000000000 */
[----:B------:R-:W-:Y:S05]  /*5e50*/  PRMT R0, R0, 0x654, R3 ;  /* 0x0000065400007816 */ /* 0x000fea0000000003 */
[----:B------:R1:W3:Y:S04]  /*5e60*/  @P1 LDS.128 R80, [R5+UR49+0x200] ;  /* 0x0002003105501984 */ /* 0x0002e80008000c00 */
[----:B------:R1:W1:Y:S01]  /*5e70*/  @P1 LDS.128 R84, [R2] ;  /* 0x0000000002541984 */ /* 0x0002620000000c00 */
[C---:B------:R-:W-:Y:S01]  /*5e80*/  ISETP.NE.AND P1, PT, R105.reuse, 0x2, PT ;  /* 0x000000026900780c */ /* 0x040fe20003f25270 */
[----:B------:R-:W-:Y:S01]  /*5e90*/  @!PT LDS RZ, [RZ] ;  /* 0x00000000fffff984 */ /* 0x000fe20000000800 */
[----:B------:R-:W-:Y:S01]  /*5ea0*/  @!PT LDS RZ, [RZ] ;  /* 0x00000000fffff984 */ /* 0x000fe20000000800 */
[----:B------:R-:W-:Y:S01]  /*5eb0*/  @!PT LDS RZ, [RZ] ;  /* 0x00000000fffff984 */ /* 0x000fe20000000800 */
[----:B------:R-:W-:Y:S01]  /*5ec0*/  @!PT LDS RZ, [RZ] ;  /* 0x00000000fffff984 */ /* 0x000fe20000000800 */
[----:B------:R5:W-:Y:S06]  /*5ed0*/  MEMBAR.ALL.CTA ;  /* 0x0000000000007992 */ /* 0x000bec0000008000 */
[----:B-----5:R-:W5:Y:S01]  /*5ee0*/  FENCE.VIEW.ASYNC.S ;  /* 0x00000000000073c6 */ /* 0x020f620000000000 */
[----:B------:R-:W-:Y:S02]  /*5ef0*/  SEL R3, RZ, 0x1, P1 ;  /* 0x00000001ff037807 */ /* 0x000fe40000800000 */
[----:B------:R-:W-:Y:S02]  /*5f00*/  SEL R105, R105, RZ, P1 ;  /* 0x000000ff69697207 */ /* 0x000fe40000800000 */
[----:B------:R-:W-:Y:S01]  /*5f10*/  LOP3.LUT R104, R104, R3, RZ, 0x3c, !PT ;  /* 0x0000000368687212 */ /* 0x000fe200078e3cff */
[----:B-----5:R1:W-:Y:S06]  /*5f20*/  SYNCS.ARRIVE.TRANS64.RED.A1T0 RZ, [R0+URZ], RZ ;  /* 0x000000ff00ff79a7 */ /* 0x0203ec00081004ff */
.L_x_106:
[----:B------:R-:W-:Y:S05]  /*5f30*/  BSYNC B1 ;  /* 0x0000000000017941 */ /* 0x000fea0003800000 */
.L_x_105:
[----:B------:R-:W-:Y:S04]  /*5f40*/  SHF.R.U32.HI R3, RZ, 0x15, R48 ;  /* 0x00000015ff037819 */ /* 0x000fe80000011630 */
[----:B------:R-:W-:Y:S01]  /*5f50*/  LOP3.LUT P1, RZ, R3, 0x3, R102, 0x48, !PT ;  /* 0x0000000303ff7812 */ /* 0x000fe20007824866 */
[----:B------:R-:W-:Y:S01]  /*5f60*/  @!UPT UIADD3 URZ, UPT, UPT, URZ, URZ, URZ ;  /* 0x000000fffffff290 */ /* 0x000fe2000fffe0ff */
[----:B----4-:R-:W-:Y:S11]  /*5f70*/  @P0 BRA `(.L_x_110) ;  /* 0x0000000000080947 */ /* 0x010ff60003800000 */
[----:B------:R-:W4:Y:S02]  /*5f80*/  SYNCS.PHASECHK.TRANS64.TRYWAIT P0, [R111+URZ+0xa0], R4 ;  /* 0x0000a0046f0075a7 */ /* 0x000f2400080011ff */
[----:B----4-:R-:W-:Y:S05]  /*5f90*/  @!P0 BRA `(.L_x_111) ;  /* 0x0000002400248947 */ /* 0x010fea0003800000 */
.L_x_110:
[----:B------:R-:W-:Y:S05]  /*5fa0*/  @!P1 BRA `(.L_x_112) ;  /* 0x0000000000409947 */ /* 0x000fea0003800000 */
[----:B------:R-:W5:Y:S01]  /*5fb0*/  LDCU.64 UR8, c[0x4][0x70] ;  /* 0x01000e00ff0877ac */ /* 0x000f620008000a00 */
[----:B------:R-:W-:Y:S01]  /*5fc0*/  MOV R3, 0x0 ;  /* 0x0000000000037802 */ /* 0x000fe20000000f00 */
[----:B------:R-:W-:Y:S02]  /*5fd0*/  HFMA2 R12, -RZ, RZ, 0, 5.9604644775390625e-08 ;  /* 0x00000001ff0c7431 */ /* 0x000fe400000001ff */
[----:B------:R-:W-:Y:S02]  /*5fe0*/  IMAD.MOV.U32 R8, RZ, RZ, 0x192 ;  /* 0x00000192ff087424 */ /* 0x000fe400078e00ff */
[----:B------:R-:W-:Y:S01]  /*5ff0*/  IMAD.MOV.U32 R13, RZ, RZ, RZ ;  /* 0x000000ffff0d7224 */ /* 0x000fe200078e00ff */
[----:B------:R-:W2:Y:S01]  /*6000*/  LDCU.64 UR6, c[0x4][0x78] ;  /* 0x01000f00ff0677ac */ /* 0x000ea20008000a00 */
[----:B-1----:R-:W1:Y:S01]  /*6010*/  LDC.64 R2, c[0x4][R3] ;  /* 0x0100000003027b82 */ /* 0x002e620000000a00 */
[----:B------:R-:W3:Y:S01]  /*6020*/  LDCU.64 UR4, c[0x4][0x10] ;  /* 0x01000200ff0477ac */ /* 0x000ee20008000a00 */
[----:B-----5:R-:W-:Y:S01]  /*6030*/  MOV R5, UR9 ;  /* 0x0000000900057c02 */ /* 0x020fe20008000f00 */
[----:B----4-:R-:W-:Y:S01]  /*6040*/  IMAD.U32 R4, RZ, RZ, UR8 ;  /* 0x00000008ff047e24 */ /* 0x010fe2000f8e00ff */
[----:B--2---:R-:W-:Y:S01]  /*6050*/  MOV R7, UR7 ;  /* 0x0000000700077c02 */ /* 0x004fe20008000f00 */
[----:B------:R-:W-:Y:S01]  /*6060*/  IMAD.U32 R6, RZ, RZ, UR6 ;  /* 0x00000006ff067e24 */ /* 0x000fe2000f8e00ff */
[----:B---3--:R-:W-:Y:S01]  /*6070*/  MOV R11, UR5 ;  /* 0x00000005000b7c02 */ /* 0x008fe20008000f00 */
[----:B------:R-:W-:Y:S02]  /*6080*/  IMAD.U32 R10, RZ, RZ, UR4 ;  /* 0x00000004ff0a7e24 */ /* 0x000fe4000f8e00ff */
[----:B------:R-:W-:Y:S07]  /*6090*/  LEPC R20, `(.L_x_112) ;  /* 0x000000001014794e */ /* 0x000fee0000000000 */
[----:B-1----:R-:W-:Y:S05]  /*60a0*/  CALL.ABS.NOINC R2 ;  /* 0x0000000002007343 */ /* 0x002fea0003c00000 */
.L_x_112:
[-C--:B---3--:R-:W-:Y:S01]  /*60b0*/  F2FP.F16.E4M3.UNPACK_B R51, R80.reuse ;  /* 0x00000050ff33723e */ /* 0x088fe200020006ff */
[----:B------:R-:W-:Y:S05]  /*60c0*/  WARPSYNC.ALL ;  /* 0x0000000000007948 */ /* 0x000fea0003800000 */
[----:B------:R-:W-:Y:S01]  /*60d0*/  R2UR UR4, R48 ;  /* 0x00000000300472ca */ /* 0x000fe200000e0000 */
[--C-:B------:R-:W-:Y:S01]  /*60e0*/  HADD2.F32 R50, -RZ, R51.reuse.H0_H0 ;  /* 0x20000033ff327230 */ /* 0x100fe20000004100 */
[----:B------:R-:W-:Y:S01]  /*60f0*/  F2FP.F16.E4M3.UNPACK_B R53, R80.H1 ;  /* 0x00000050ff35723e */ /* 0x000fe200030006ff */
[----:B------:R-:W-:Y:S01]  /*6100*/  HADD2.F32 R51, -RZ, R51.H1_H1 ;  /* 0x30000033ff337230 */ /* 0x000fe20000004100 */
[-C--:B------:R-:W-:Y:S01]  /*6110*/  F2FP.F16.E4M3.UNPACK_B R55, R81.reuse ;  /* 0x00000051ff37723e */ /* 0x080fe200020006ff */
[----:B------:R-:W-:Y:S01]  /*6120*/  BSSY.RECONVERGENT B0, `(.L_x_113) ;  /* 0x000009e000007945 */ /* 0x000fe20003800200 */
[----:B------:R-:W-:Y:S01]  /*6130*/  F2FP.F16.E4M3.UNPACK_B R57, R81.H1 ;  /* 0x00000051ff39723e */ /* 0x000fe200030006ff */
[--C-:B------:R-:W-:Y:S01]  /*6140*/  HADD2.F32 R52, -RZ, R53.reuse.H0_H0 ;  /* 0x20000035ff347230 */ /* 0x100fe20000004100 */
[-C--:B------:R-:W-:Y:S01]  /*6150*/  F2FP.F16.E4M3.UNPACK_B R59, R82.reuse ;  /* 0x00000052ff3b723e */ /* 0x080fe200020006ff */
[----:B------:R-:W-:Y:S01]  /*6160*/  HADD2.F32 R54, -RZ, R53.H1_H1 ;  /* 0x30000035ff367230 */ /* 0x000fe20000004100 */
[----:B------:R-:W-:Y:S01]  /*6170*/  F2FP.F16.E4M3.UNPACK_B R61, R82.H1 ;  /* 0x00000052ff3d723e */ /* 0x000fe200030006ff */
[--C-:B------:R-:W-:Y:S01]  /*6180*/  HADD2.F32 R53, -RZ, R55.reuse.H0_H0 ;  /* 0x20000037ff357230 */ /* 0x100fe20000004100 */
[-C--:B------:R-:W-:Y:S01]  /*6190*/  F2FP.F16.E4M3.UNPACK_B R63, R83.reuse ;  /* 0x00000053ff3f723e */ /* 0x080fe200020006ff */
[----:B-1--4-:R-:W2:Y:S01]  /*61a0*/  LDTM.x32 R4, tmem[UR4] ;  /* 0x00000004000479ee */ /* 0x012ea200082c0000 */
[----:B------:R-:W-:Y:S01]  /*61b0*/  F2FP.F16.E4M3.UNPACK_B R65, R83.H1 ;  /* 0x00000053ff41723e */ /* 0x000fe200030006ff */
[----:B------:R-:W-:Y:S01]  /*61c0*/  HADD2.F32 R56, -RZ, R55.H1_H1 ;  /* 0x30000037ff387230 */ /* 0x000fe20000004100 */
[-C--:B------:R-:W-:Y:S01]  /*61d0*/  F2FP.F16.E4M3.UNPACK_B R67, R84.reuse ;  /* 0x00000054ff43723e */ /* 0x080fe200020006ff */
[----:B------:R-:W-:Y:S01]  /*61e0*/  HADD2.F32 R60, -RZ, R59.H1_H1 ;  /* 0x3000003bff3c7230 */ /* 0x000fe20000004100 */
[----:B------:R-:W-:Y:S01]  /*61f0*/  IADD3 R125, PT, PT, R100, UR49, RZ ;  /* 0x00000031647d7c10 */ /* 0x000fe2000fffe0ff */
[----:B------:R-:W-:Y:S01]  /*6200*/  HADD2.F32 R64, -RZ, R63.H1_H1 ;  /* 0x3000003fff407230 */ /* 0x000fe20000004100 */
[----:B------:R-:W-:Y:S01]  /*6210*/  ISETP.NE.AND P6, PT, R113, RZ, PT ;  /* 0x000000ff7100720c */ /* 0x000fe20003fc5270 */
[----:B------:R-:W-:Y:S01]  /*6220*/  HADD2.F32 R68, -RZ, R67.H1_H1 ;  /* 0x30000043ff447230 */ /* 0x000fe20000004100 */
[----:B------:R-:W-:Y:S01]  /*6230*/  LOP3.LUT P5, RZ, R101, 0x80, RZ, 0xc0, !PT ;  /* 0x0000008065ff7812 */ /* 0x000fe200078ac0ff */
[--C-:B------:R-:W-:Y:S01]  /*6240*/  HADD2.F32 R55, -RZ, R57.reuse.H0_H0 ;  /* 0x20000039ff377230 */ /* 0x100fe20000004100 */
[----:B------:R-:W-:Y:S01]  /*6250*/  F2FP.F16.E4M3.UNPACK_B R69, R84.H1 ;  /* 0x00000054ff45723e */ /* 0x000fe200030006ff */
[----:B------:R-:W-:Y:S01]  /*6260*/  HADD2.F32 R58, -RZ, R57.H1_H1 ;  /* 0x30000039ff3a7230 */ /* 0x000fe20000004100 */
[-C--:B------:R-:W-:Y:S01]  /*6270*/  F2FP.F16.E4M3.UNPACK_B R71, R85.reuse ;  /* 0x00000055ff47723e */ /* 0x080fe200020006ff */
[----:B------:R-:W-:Y:S01]  /*6280*/  HADD2.F32 R57, -RZ, R59.H0_H0 ;  /* 0x2000003bff397230 */ /* 0x000fe20000004100 */
[----:B------:R-:W-:Y:S01]  /*6290*/  F2FP.F16.E4M3.UNPACK_B R73, R85.H1 ;  /* 0x00000055ff49723e */ /* 0x000fe200030006ff */
[----:B------:R-:W-:Y:S01]  /*62a0*/  HADD2.F32 R59, -RZ, R61.H0_H0 ;  /* 0x2000003dff3b7230 */ /* 0x000fe20000004100 */
[-C--:B------:R-:W-:Y:S01]  /*62b0*/  F2FP.F16.E4M3.UNPACK_B R75, R86.reuse ;  /* 0x00000056ff4b723e */ /* 0x080fe200020006ff */
[----:B------:R-:W-:Y:S01]  /*62c0*/  HADD2.F32 R72, -RZ, R71.H1_H1 ;  /* 0x30000047ff487230 */ /* 0x000fe20000004100 */
[----:B------:R-:W-:Y:S01]  /*62d0*/  F2FP.F16.E4M3.UNPACK_B R77, R86.H1 ;  /* 0x00000056ff4d723e */ /* 0x000fe200030006ff */
[----:B------:R-:W-:Y:S01]  /*62e0*/  HADD2.F32 R62, -RZ, R61.H1_H1 ;  /* 0x3000003dff3e7230 */ /* 0x000fe20000004100 */
[----:B------:R-:W-:Y:S01]  /*62f0*/  F2FP.F16.E4M3.UNPACK_B R79, R87.H1 ;  /* 0x00000057ff4f723e */ /* 0x000fe200030006ff */
[----:B------:R-:W-:Y:S01]  /*6300*/  HADD2.F32 R61, -RZ, R63.H0_H0 ;  /* 0x2000003fff3d7230 */ /* 0x000fe20000004100 */
[----:B------:R-:W-:Y:S01]  /*6310*/  ISETP.NE.AND P0, PT, R109, RZ, PT ;  /* 0x000000ff6d00720c */ /* 0x000fe20003f05270 */
[C---:B--2---:R-:W-:Y:S01]  /*6320*/  FMUL R0, R46.reuse, R4 ;  /* 0x000000042e007220 */ /* 0x044fe20000400000 */
[C---:B------:R-:W-:Y:S01]  /*6330*/  FMUL R2, R46.reuse, R5 ;  /* 0x000000052e027220 */ /* 0x040fe20000400000 */
[C---:B------:R-:W-:Y:S01]  /*6340*/  FMUL R4, R46.reuse, R8 ;  /* 0x000000082e047220 */ /* 0x040fe20000400000 */
[C---:B------:R-:W-:Y:S01]  /*6350*/  FMUL R5, R46.reuse, R9 ;  /* 0x000000092e057220 */ /* 0x040fe20000400000 */
[C---:B------:R-:W-:Y:S01]  /*6360*/  FFMA R0, R49.reuse, R50, R0 ;  /* 0x0000003231007223 */ /* 0x040fe20000000000 */
[C---:B------:R-:W-:Y:S01]  /*6370*/  FFMA R2, R49.reuse, R51, R2 ;  /* 0x0000003331027223 */ /* 0x040fe20000000002 */
[C---:B------:R-:W-:Y:S01]  /*6380*/  FMUL R8, R46.reuse, R12 ;  /* 0x0000000c2e087220 */ /* 0x040fe20000400000 */
[C---:B------:R-:W-:Y:S01]  /*6390*/  FMUL R9, R46.reuse, R13 ;  /* 0x0000000d2e097220 */ /* 0x040fe20000400000 */
[C---:B------:R-:W-:Y:S01]  /*63a0*/  FMUL R12, R46.reuse, R16 ;  /* 0x000000102e0c7220 */ /* 0x040fe20000400000 */
[C---:B------:R-:W-:Y:S01]  /*63b0*/  FMUL R13, R46.reuse, R17 ;  /* 0x000000112e0d7220 */ /* 0x040fe20000400000 */
[C---:B------:R-:W-:Y:S01]  /*63c0*/  FMUL R16, R46.reuse, R20 ;  /* 0x000000142e107220 */ /* 0x040fe20000400000 */
[C---:B------:R-:W-:Y:S01]  /*63d0*/  FMUL R17, R46.reuse, R21 ;  /* 0x000000152e117220 */ /* 0x040fe20000400000 */
[C---:B------:R-:W-:Y:S01]  /*63e0*/  FMUL R20, R46.reuse, R24 ;  /* 0x000000182e147220 */ /* 0x040fe20000400000 */
[C---:B------:R-:W-:Y:S01]  /*63f0*/  FMUL R21, R46.reuse, R25 ;  /* 0x000000192e157220 */ /* 0x040fe20000400000 */
[----:B------:R-:W-:Y:S02]  /*6400*/  HADD2.F32 R76, -RZ, R75.H1_H1 ;  /* 0x3000004bff4c7230 */ /* 0x000fe40000004100 */
[C---:B------:R-:W-:Y:S01]  /*6410*/  FMUL R24, R46.reuse, R28 ;  /* 0x0000001c2e187220 */ /* 0x040fe20000400000 */
[C---:B------:R-:W-:Y:S01]  /*6420*/  FMUL R25, R46.reuse, R29 ;  /* 0x0000001d2e197220 */ /* 0x040fe20000400000 */
[C---:B------:R-:W-:Y:S01]  /*6430*/  FMUL R28, R46.reuse, R32 ;  /* 0x000000202e1c7220 */ /* 0x040fe20000400000 */
[C---:B------:R-:W-:Y:S01]  /*6440*/  FMUL R29, R46.reuse, R33 ;  /* 0x000000212e1d7220 */ /* 0x040fe20000400000 */
[C---:B------:R-:W-:Y:S01]  /*6450*/  FMUL R3, R46.reuse, R6 ;  /* 0x000000062e037220 */ /* 0x040fe20000400000 */
[C---:B------:R-:W-:Y:S01]  /*6460*/  FMUL R7, R46.reuse, R7 ;  /* 0x000000072e077220 */ /* 0x040fe20000400000 */
[----:B------:R-:W-:Y:S01]  /*6470*/  FMUL R6, R46, R10 ;  /* 0x0000000a2e067220 */ /* 0x000fe20000400000 */
[----:B------:R-:W-:Y:S01]  /*6480*/  F2FP.F16.E4M3.UNPACK_B R50, R87 ;  /* 0x00000057ff32723e */ /* 0x000fe200020006ff */
[C---:B------:R-:W-:Y:S01]  /*6490*/  FFMA R3, R49.reuse, R52, R3 ;  /* 0x0000003431037223 */ /* 0x040fe20000000003 */
[C---:B------:R-:W-:Y:S01]  /*64a0*/  FFMA R7, R49.reuse, R54, R7 ;  /* 0x0000003631077223 */ /* 0x040fe20000000007 */
[----:B------:R-:W-:Y:S01]  /*64b0*/  @P6 SHF.L.U32 R32, R104, 0x1f, RZ ;  /* 0x0000001f68206819 */ /* 0x000fe200000006ff */
[C---:B------:R-:W-:Y:S01]  /*64c0*/  FFMA R4, R49.reuse, R53, R4 ;  /* 0x0000003531047223 */ /* 0x040fe20000000004 */
[----:B------:R-:W-:Y:S01]  /*64d0*/  FFMA R5, R49, R56, R5 ;  /* 0x0000003831057223 */ /* 0x000fe20000000005 */
[C---:B------:R-:W-:Y:S01]  /*64e0*/  FMUL R11, R46.reuse, R11 ;  /* 0x0000000b2e0b7220 */ /* 0x040fe20000400000 */
[----:B------:R-:W-:Y:S01]  /*64f0*/  F2FP.SATFINITE.E4M3.F32.PACK_AB_MERGE_C R113, R7, R3, RZ ;  /* 0x000000030771723e */ /* 0x000fe200048070ff */
[C---:B------:R-:W-:Y:S01]  /*6500*/  FFMA R6, R49.reuse, R55, R6 ;  /* 0x0000003731067223 */ /* 0x040fe20000000006 */
[----:B------:R-:W-:Y:S01]  /*6510*/  FMUL R10, R46, R14 ;  /* 0x0000000e2e0a7220 */ /* 0x000fe20000400000 */
[C---:B------:R-:W-:Y:S01]  /*6520*/  FFMA R11, R49.reuse, R58, R11 ;  /* 0x0000003a310b7223 */ /* 0x040fe2000000000b */
[----:B------:R-:W-:Y:S01]  /*6530*/  F2FP.SATFINITE.E4M3.F32.PACK_AB_MERGE_C R116, R2, R0, R113 ;  /* 0x000000000274723e */ /* 0x000fe20004807071 */
[C---:B------:R-:W-:Y:S01]  /*6540*/  FMUL R15, R46.reuse, R15 ;  /* 0x0000000f2e0f7220 */ /* 0x040fe20000400000 */
[----:B------:R-:W-:Y:S01]  /*6550*/  MOV R113, 0x10 ;  /* 0x0000001000717802 */ /* 0x000fe20000000f00 */
[----:B------:R-:W-:Y:S01]  /*6560*/  FFMA R8, R49, R57, R8 ;  /* 0x0000003931087223 */ /* 0x000fe20000000008 */
[----:B------:R-:W-:Y:S01]  /*6570*/  F2FP.SATFINITE.E4M3.F32.PACK_AB_MERGE_C R117, R11, R6, RZ ;  /* 0x000000060b75723e */ /* 0x000fe200048070ff */
[----:B------:R-:W-:Y:S01]  /*6580*/  FFMA R9, R49, R60, R9 ;  /* 0x0000003c31097223 */ /* 0x000fe20000000009 */
[--C-:B------:R-:W-:Y:S01]  /*6590*/  HADD2.F32 R63, -RZ, R65.reuse.H0_H0 ;  /* 0x20000041ff3f7230 */ /* 0x100fe20000004100 */
[----:B------:R-:W-:Y:S01]  /*65a0*/  SEL R124, R113, 0xfffffff0, !P5 ;  /* 0xfffffff0717c7807 */ /* 0x000fe20006800000 */
[----:B------:R-:W-:Y:S01]  /*65b0*/  FFMA R10, R49, R59, R10 ;  /* 0x0000003b310a7223 */ /* 0x000fe2000000000a */
[----:B------:R-:W-:Y:S01]  /*65c0*/  F2FP.SATFINITE.E4M3.F32.PACK_AB_MERGE_C R117, R5, R4, R117 ;  /* 0x000000040575723e */ /* 0x000fe20004807075 */
[----:B------:R-:W-:Y:S01]  /*65d0*/  FFMA R15, R49, R62, R15 ;  /* 0x0000003e310f7223 */ /* 0x000fe2000000000f */
[----:B------:R-:W-:Y:S01]  /*65e0*/  IADD3 R113, PT, PT, R125, R124, RZ ;  /* 0x0000007c7d717210 */ /* 0x000fe20007ffe0ff */
[C---:B------:R-:W-:Y:S01]  /*65f0*/  FFMA R12, R49.reuse, R61, R12 ;  /* 0x0000003d310c7223 */ /* 0x040fe2000000000c */
[----:B------:R-:W-:Y:S01]  /*6600*/  FFMA R13, R49, R64, R13 ;  /* 0x00000040310d7223 */ /* 0x000fe2000000000d */
[--C-:B------:R-:W-:Y:S01]  /*6610*/  HADD2.F32 R51, -RZ, R50.reuse.H0_H0 ;  /* 0x20000032ff337230 */ /* 0x100fe20000004100 */
[----:B------:R-:W-:Y:S01]  /*6620*/  F2FP.SATFINITE.E4M3.F32.PACK_AB_MERGE_C R118, R15, R10, RZ ;  /* 0x0000000a0f76723e */ /* 0x000fe200048070ff */
[----:B------:R-:W-:Y:S02]  /*6630*/  HADD2.F32 R50, -RZ, R50.H1_H1 ;  /* 0x30000032ff327230 */ /* 0x000fe40000004100 */
[C---:B------:R-:W-:Y:S01]  /*6640*/  FMUL R14, R46.reuse, R18 ;  /* 0x000000122e0e7220 */ /* 0x040fe20000400000 */
[----:B------:R-:W-:Y:S02]  /*6650*/  HADD2.F32 R66, -RZ, R65.H1_H1 ;  /* 0x30000041ff427230 */ /* 0x000fe40000004100 */
[C---:B------:R-:W-:Y:S01]  /*6660*/  FMUL R19, R46.reuse, R19 ;  /* 0x000000132e137220 */ /* 0x040fe20000400000 */
[----:B------:R-:W-:Y:S02]  /*6670*/  HADD2.F32 R65, -RZ, R67.H0_H0 ;  /* 0x20000043ff417230 */ /* 0x000fe40000004100 */
[C---:B------:R-:W-:Y:S01]  /*6680*/  FFMA R14, R49.reuse, R63, R14 ;  /* 0x0000003f310e7223 */ /* 0x040fe2000000000e */
[--C-:B------:R-:W-:Y:S02]  /*6690*/  HADD2.F32 R67, -RZ, R69.reuse.H0_H0 ;  /* 0x20000045ff437230 */ /* 0x100fe40000004100 */
[C---:B------:R-:W-:Y:S01]  /*66a0*/  FMUL R18, R46.reuse, R22 ;  /* 0x000000162e127220 */ /* 0x040fe20000400000 */
[----:B------:R-:W-:Y:S02]  /*66b0*/  HADD2.F32 R70, -RZ, R69.H1_H1 ;  /* 0x30000045ff467230 */ /* 0x000fe40000004100 */
[C---:B------:R-:W-:Y:S01]  /*66c0*/  FFMA R19, R49.reuse, R66, R19 ;  /* 0x0000004231137223 */ /* 0x040fe20000000013 */
[----:B------:R-:W-:Y:S02]  /*66d0*/  HADD2.F32 R69, -RZ, R71.H0_H0 ;  /* 0x20000047ff457230 */ /* 0x000fe40000004100 */
[C---:B------:R-:W-:Y:S01]  /*66e0*/  FMUL R23, R46.reuse, R23 ;  /* 0x000000172e177220 */ /* 0x040fe20000400000 */
[C---:B------:R-:W-:Y:S01]  /*66f0*/  FFMA R16, R49.reuse, R65, R16 ;  /* 0x0000004131107223 */ /* 0x040fe20000000010 */
[C---:B------:R-:W-:Y:S01]  /*6700*/  FFMA R17, R49.reuse, R68, R17 ;  /* 0x0000004431117223 */ /* 0x040fe20000000011 */
[--C-:B------:R-:W-:Y:S02]  /*6710*/  HADD2.F32 R71, -RZ, R73.reuse.H0_H0 ;  /* 0x20000049ff477230 */ /* 0x100fe40000004100 */
[C---:B------:R-:W-:Y:S01]  /*6720*/  FFMA R18, R49.reuse, R67, R18 ;  /* 0x0000004331127223 */ /* 0x040fe20000000012 */
[----:B------:R-:W-:Y:S02]  /*6730*/  HADD2.F32 R74, -RZ, R73.H1_H1 ;  /* 0x30000049ff4a7230 */ /* 0x000fe40000004100 */
[C---:B------:R-:W-:Y:S01]  /*6740*/  FMUL R22, R46.reuse, R26 ;  /* 0x0000001a2e167220 */ /* 0x040fe20000400000 */
[----:B------:R-:W-:Y:S02]  /*6750*/  HADD2.F32 R73, -RZ, R75.H0_H0 ;  /* 0x2000004bff497230 */ /* 0x000fe40000004100 */
[C---:B------:R-:W-:Y:S01]  /*6760*/  FFMA R23, R49.reuse, R70, R23 ;  /* 0x0000004631177223 */ /* 0x040fe20000000017 */
[C---:B------:R-:W-:Y:S01]  /*6770*/  FMUL R27, R46.reuse, R27 ;  /* 0x0000001b2e1b7220 */ /* 0x040fe20000400000 */
[C---:B------:R-:W-:Y:S01]  /*6780*/  FFMA R20, R49.reuse, R69, R20 ;  /* 0x0000004531147223 */ /* 0x040fe20000000014 */
[C---:B------:R-:W-:Y:S01]  /*6790*/  FFMA R21, R49.reuse, R72, R21 ;  /* 0x0000004831157223 */ /* 0x040fe20000000015 */
[--C-:B------:R-:W-:Y:S02]  /*67a0*/  HADD2.F32 R75, -RZ, R77.reuse.H0_H0 ;  /* 0x2000004dff4b7230 */ /* 0x100fe40000004100 */
[C---:B------:R-:W-:Y:S01]  /*67b0*/  FFMA R22, R49.reuse, R71, R22 ;  /* 0x0000004731167223 */ /* 0x040fe20000000016 */
[----:B------:R-:W-:Y:S02]  /*67c0*/  HADD2.F32 R78, -RZ, R77.H1_H1 ;  /* 0x3000004dff4e7230 */ /* 0x000fe40000004100 */
[C---:B------:R-:W-:Y:S01]  /*67d0*/  FMUL R26, R46.reuse, R30 ;  /* 0x0000001e2e1a7220 */ /* 0x040fe20000400000 */
        /* <DEDUP_REMOVED lines=8> */
[----:B------:R-:W-:Y:S01]  /*6860*/  FFMA R31, R49, R78, R31 ;  /* 0x0000004e311f7223 */ /* 0x000fe2000000001f */
[----:B------:R-:W-:Y:S01]  /*6870*/  FMUL R35, R46, R35 ;  /* 0x000000232e237220 */ /* 0x000fe20000400000 */
[----:B------:R-:W-:Y:S01]  /*6880*/  F2FP.SATFINITE.E4M3.F32.PACK_AB_MERGE_C R119, R19, R14, RZ ;  /* 0x0000000e1377723e */ /* 0x000fe200048070ff */
[C---:B------:R-:W-:Y:S01]  /*6890*/  FFMA R28, R49.reuse, R51, R28 ;  /* 0x00000033311c7223 */ /* 0x040fe2000000001c */
[C---:B------:R-:W-:Y:S01]  /*68a0*/  FFMA R29, R49.reuse, R50, R29 ;  /* 0x00000032311d7223 */ /* 0x040fe2000000001d */
[C---:B------:R-:W-:Y:S01]  /*68b0*/  FFMA R30, R49.reuse, R77, R30 ;  /* 0x0000004d311e7223 */ /* 0x040fe2000000001e */
[----:B------:R-:W-:Y:S01]  /*68c0*/  FFMA R35, R49, R52, R35 ;  /* 0x0000003431237223 */ /* 0x000fe20000000023 */
[----:B------:R-:W-:Y:S02]  /*68d0*/  F2FP.SATFINITE.E4M3.F32.PACK_AB_MERGE_C R118, R9, R8, R118 ;  /* 0x000000080976723e */ /* 0x000fe40004807076 */
[----:B------:R-:W-:Y:S02]  /*68e0*/  F2FP.SATFINITE.E4M3.F32.PACK_AB_MERGE_C R119, R13, R12, R119 ;  /* 0x0000000c0d77723e */ /* 0x000fe40004807077 */
[----:B------:R-:W-:Y:S02]  /*68f0*/  F2FP.SATFINITE.E4M3.F32.PACK_AB_MERGE_C R120, R23, R18, RZ ;  /* 0x000000121778723e */ /* 0x000fe400048070ff */
[----:B------:R-:W-:Y:S01]  /*6900*/  F2FP.SATFINITE.E4M3.F32.PACK_AB_MERGE_C R121, R27, R22, RZ ;  /* 0x000000161b79723e */ /* 0x000fe200048070ff */
[----:B------:R1:W-:Y:S01]  /*6910*/  STS.128 [R100+UR49+0x2200], R116 ;  /* 0x0022007464007988 */ /* 0x0003e20008000c31 */
[----:B------:R-:W-:Y:S02]  /*6920*/  F2FP.SATFINITE.E4M3.F32.PACK_AB_MERGE_C R122, R31, R26, RZ ;  /* 0x0000001a1f7a723e */ /* 0x000fe400048070ff */
[----:B------:R-:W-:Y:S02]  /*6930*/  F2FP.SATFINITE.E4M3.F32.PACK_AB_MERGE_C R123, R35, R30, RZ ;  /* 0x0000001e237b723e */ /* 0x000fe400048070ff */
[----:B------:R-:W-:Y:S02]  /*6940*/  F2FP.SATFINITE.E4M3.F32.PACK_AB_MERGE_C R120, R17, R16, R120 ;  /* 0x000000101178723e */ /* 0x000fe40004807078 */
[----:B------:R-:W-:Y:S02]  /*6950*/  F2FP.SATFINITE.E4M3.F32.PACK_AB_MERGE_C R121, R21, R20, R121 ;  /* 0x000000141579723e */ /* 0x000fe40004807079 */
[----:B------:R-:W-:Y:S02]  /*6960*/  F2FP.SATFINITE.E4M3.F32.PACK_AB_MERGE_C R122, R25, R24, R122 ;  /* 0x00000018197a723e */ /* 0x000fe4000480707a */
[----:B------:R-:W-:Y:S02]  /*6970*/  F2FP.SATFINITE.E4M3.F32.PACK_AB_MERGE_C R123, R29, R28, R123 ;  /* 0x0000001c1d7b723e */ /* 0x000fe4000480707b */
[----:B------:R-:W-:Y:S03]  /*6980*/  LEA R125, R105, UR49, 0x3 ;  /* 0x00000031697d7c11 */ /* 0x000fe6000f8e18ff */
[----:B------:R1:W-:Y:S01]  /*6990*/  STS.128 [R113+0x2200], R120 ;  /* 0x0022007871007388 */ /* 0x0003e20000000c00 */
[----:B------:R-:W-:Y:S01]  /*69a0*/  @!PT LDS RZ, [RZ] ;  /* 0x00000000fffff984 */ /* 0x000fe20000000800 */
[----:B------:R-:W-:Y:S01]  /*69b0*/  @!PT LDS RZ, [RZ] ;  /* 0x00000000fffff984 */ /* 0x000fe20000000800 */
[----:B------:R-:W-:Y:S01]  /*69c0*/  @!PT LDS RZ, [RZ] ;  /* 0x00000000fffff984 */ /* 0x000fe20000000800 */
[----:B------:R-:W-:Y:S01]  /*69d0*/  @!PT LDS RZ, [RZ] ;  /* 0x00000000fffff984 */ /* 0x000fe20000000800 */
[----:B------:R2:W-:Y:S07]  /*69e0*/  MEMBAR.ALL.CTA ;  /* 0x0000000000007992 */ /* 0x0005ee0000008000 */
[----:B--2---:R-:W2:Y:S02]  /*69f0*/  FENCE.VIEW.ASYNC.S ;  /* 0x00000000000073c6 */ /* 0x004ea40000000000 */
[----:B--2---:R-:W-:Y:S06]  /*6a00*/  BAR.SYNC.DEFER_BLOCKING 0x1, 0x80 ;  /* 0x0042000000007b1d */ /* 0x004fec0000010000 */
[----:B------:R-:W-:Y:S05]  /*6a10*/  @P0 BRA `(.L_x_114) ;  /* 0x0000000000380947 */ /* 0x000fea0003800000 */
[----:B------:R-:W-:Y:S02]  /*6a20*/  UIADD3 UR4, UPT, UPT, UR49, 0x2200, URZ ;  /* 0x0000220031047890 */ /* 0x000fe4000fffe0ff */
[----:B------:R-:W-:Y:S01]  /*6a30*/  UIADD3 UR8, UP0, UPT, UR52, 0x680, URZ ;  /* 0x0000068034087890 */ /* 0x000fe2000ff1e0ff */
[----:B------:R-:W-:Y:S01]  /*6a40*/  UMOV UR43, UR36 ;  /* 0x00000024002b7c82 */ /* 0x000fe20008000000 */
[----:B------:R-:W-:Y:S02]  /*6a50*/  UIADD3 UR5, UPT, UPT, UR41, 0x40, URZ ;  /* 0x0000004029057890 */ /* 0x000fe4000fffe0ff */
[----:B------:R-:W-:Y:S01]  /*6a60*/  MOV R108, UR4 ;  /* 0x00000004006c7c02 */ /* 0x000fe20008000f00 */
[----:B------:R-:W-:Y:S02]  /*6a70*/  UIADD3.X UR9, UPT, UPT, URZ, UR53, URZ, UP0, !UPT ;  /* 0x00000035ff097290 */ /* 0x000fe400087fe4ff */
[----:B------:R-:W-:Y:S01]  /*6a80*/  UIADD3 UR4, UPT, UPT, UR49, 0x2a00, URZ ;  /* 0x00002a0031047890 */ /* 0x000fe2000fffe0ff */
[----:B------:R-:W-:Y:S01]  /*6a90*/  R2UR UR40, R108 ;  /* 0x000000006c2872ca */ /* 0x000fe200000e0000 */
[----:B------:R-:W-:Y:S01]  /*6aa0*/  UMOV UR6, UR42 ;  /* 0x0000002a00067c82 */ /* 0x000fe20008000000 */
[----:B------:R-:W-:Y:S11]  /*6ab0*/  UMOV UR7, UR36 ;  /* 0x0000002400077c82 */ /* 0x000ff60008000000 */
[----:B------:R2:W-:Y:S01]  /*6ac0*/  UTMASTG.3D [UR40], [UR8] ;  /* 0x00000028080073b5 */ /* 0x0005e20008010000 */
[----:B------:R2:W-:Y:S01]  /*6ad0*/  UTMASTG.3D [UR4], [UR8] ;  /* 0x00000004080073b5 */ /* 0x0005e20008010000 */
[----:B------:R0:W-:Y:S01]  /*6ae0*/  UTMACMDFLUSH ;  /* 0x00000000000079b7 */ /* 0x0001e20000000000 */
[----:B--2---:R-:W-:Y:S04]  /*6af0*/  DEPBAR.LE SB0, 0x1 ;  /* 0x000080400000791a */ /* 0x004fe80000000000 */
.L_x_114:
[----:B------:R-:W-:Y:S05]  /*6b00*/  BSYNC.RECONVERGENT B0 ;  /* 0x0000000000007941 */ /* 0x000fea0003800200 */
.L_x_113:
[----:B------:R-:W-:Y:S06]  /*6b10*/  BAR.SYNC.DEFER_BLOCKING 0x1, 0x80 ;  /* 0x0042000000007b1d */ /* 0x000fec0000010000 */
[----:B------:R-:W2:Y:S01]  /*6b20*/  @P6 SYNCS.PHASECHK.TRANS64.TRYWAIT P0, [R125+URZ+0x50], R32 ;  /* 0x000050207d0065a7 */ /* 0x000ea200080011ff */
[----:B------:R-:W-:Y:S01]  /*6b30*/  BSSY B1, `(.L_x_115) ;  /* 0x0000020000017945 */ /* 0x000fe20003800000 */
[----:B--2---:R-:W-:Y:S03]  /*6b40*/  @P6 SEL R114, RZ, 0x1, !P0 ;  /* 0x00000001ff726807 */ /* 0x004fe60004000000 */
[----:B------:R-:W-:Y:S05]  /*6b50*/  @!P6 BRA `(.L_x_116) ;  /* 0x000000000074e947 */ /* 0x000fea0003800000 */
[----:B------:R-:W-:Y:S01]  /*6b60*/  ISETP.NE.AND P1, PT, R115, RZ, PT ;  /* 0x000000ff7300720c */ /* 0x000fe20003f25270 */
[----:B------:R-:W-:Y:S01]  /*6b70*/  BSSY B0, `(.L_x_117) ;  /* 0x0000009000007945 */ /* 0x000fe20003800000 */
[----:B------:R-:W-:Y:S11]  /*6b80*/  ISETP.NE.AND P0, PT, R114, RZ, PT ;  /* 0x000000ff7200720c */ /* 0x000ff60003f05270 */
[----:B------:R-:W-:Y:S05]  /*6b90*/  @P1 IMAD R0, R105, 0x1000, R100 ;  /* 0x0000100069001824 */ /* 0x000fea00078e0264 */
[----:B------:R-:W-:Y:S05]  /*6ba0*/  @P1 IADD3 R3, PT, PT, R0, UR49, RZ ;  /* 0x0000003100031c10 */ /* 0x000fea000fffe0ff */
[----:B------:R-:W-:Y:S01]  /*6bb0*/  @P1 IMAD.IADD R3, R3, 0x1, R124 ;  /* 0x0000000103031824 */ /* 0x000fe200078e027c */
[----:B------:R-:W-:Y:S06]  /*6bc0*/  @P0 BRA `(.L_x_118) ;  /* 0x00000000000c0947 */ /* 0x000fec0003800000 */
[----:B------:R-:W-:Y:S04]  /*6bd0*/  SHF.L.U32 R2, R104, 0x1f, RZ ;  /* 0x0000001f68027819 */ /* 0x000fe800000006ff */
[----:B------:R-:W2:Y:S02]  /*6be0*/  SYNCS.PHASECHK.TRANS64.TRYWAIT P0, [R125+URZ+0x50], R2 ;  /* 0x000050027d0075a7 */ /* 0x000ea400080011ff */
[----:B--2---:R-:W-:Y:S05]  /*6bf0*/  @!P0 BRA `(.L_x_119) ;  /* 0x0000001800208947 */ /* 0x004fea0003800000 */
.L_x_118:
[----:B------:R-:W-:Y:S05]  /*6c00*/  BSYNC B0 ;  /* 0x0000000000007941 */ /* 0x000fea0003800000 */
.L_x_117:
[----:B------:R-:W-:Y:S01]  /*6c10*/  ISETP.NE.AND P0, PT, R115, RZ, PT ;  /* 0x000000ff7300720c */ /* 0x000fe20003f05270 */
[----:B--2---:R-:W-:Y:S02]  /*6c20*/  VIADD R125, R125, 0x60 ;  /* 0x000000607d7d7836 */ /* 0x004fe40000000000 */
[----:B------:R-:W-:Y:S02]  /*6c30*/  IMAD.U32 R2, RZ, RZ, UR37 ;  /* 0x00000025ff027e24 */ /* 0x000fe4000f8e00ff */
[----:B------:R-:W-:Y:S03]  /*6c40*/  VIADD R105, R105, 0x1 ;  /* 0x0000000169697836 */ /* 0x000fe60000000000 */
[----:B------:R-:W-:Y:S05]  /*6c50*/  PRMT R2, R2, 0x654, R125 ;  /* 0x0000065402027816 */ /* 0x000fea000000007d */
[----:B------:R2:W3:Y:S04]  /*6c60*/  @P0 LDS.128 R80, [R0+UR49+0x200] ;  /* 0x0002003100500984 */ /* 0x0004e80008000c00 */
[----:B------:R2:W4:Y:S01]  /*6c70*/  @P0 LDS.128 R84, [R3+0x200] ;  /* 0x0002000003540984 */ /* 0x0005220000000c00 */
        /* <DEDUP_REMOVED lines=11> */
.L_x_116:
[----:B------:R-:W-:Y:S05]  /*6d30*/  BSYNC B1 ;  /* 0x0000000000017941 */ /* 0x000fea0003800000 */
.L_x_115:
[----:B--2---:R-:W-:Y:S05]  /*6d40*/  VIADD R3, R48, 0x20 ;  /* 0x0000002030037836 */ /* 0x004fea0000000000 */
[----:B------:R-:W-:Y:S04]  /*6d50*/  SHF.R.U32.HI R3, RZ, 0x15, R3 ;  /* 0x00000015ff037819 */ /* 0x000fe80000011603 */
[----:B------:R-:W-:Y:S11]  /*6d60*/  LOP3.LUT P0, RZ, R3, 0x3, R102, 0x48, !PT ;  /* 0x0000000303ff7812 */ /* 0x000ff60007804866 */
[----:B------:R-:W-:Y:S02]  /*6d70*/  @!UPT UIADD3 URZ, UPT, UPT, URZ, URZ, URZ ;  /* 0x000000fffffff290 */ /* 0x000fe4000fffe0ff */
[----:B------:R-:W-:Y:S05]  /*6d80*/  @!P0 BRA `(.L_x_120) ;  /* 0x0000000000408947 */ /* 0x000fea0003800000 */
[----:B------:R-:W2:Y:S01]  /*6d90*/  LDCU.64 UR8, c[0x4][0x70] ;  /* 0x01000e00ff0877ac */ /* 0x000ea20008000a00 */
[----:B------:R-:W-:Y:S01]  /*6da0*/  MOV R3, 0x0 ;  /* 0x0000000000037802 */ /* 0x000fe20000000f00 */
[----:B------:R-:W-:Y:S02]  /*6db0*/  HFMA2 R12, -RZ, RZ, 0, 5.9604644775390625e-08 ;  /* 0x00000001ff0c7431 */ /* 0x000fe400000001ff */
[----:B------:R-:W-:Y:S02]  /*6dc0*/  IMAD.MOV.U32 R8, RZ, RZ, 0x192 ;  /* 0x00000192ff087424 */ /* 0x000fe400078e00ff */
[----:B------:R-:W-:Y:S01]  /*6dd0*/  IMAD.MOV.U32 R13, RZ, RZ, RZ ;  /* 0x000000ffff0d7224 */ /* 0x000fe200078e00ff */
[----:B------:R-:W5:Y:S01]  /*6de0*/  LDCU.64 UR6, c[0x4][0x78] ;  /* 0x01000f00ff0677ac */ /* 0x000f620008000a00 */
[----:B------:R-:W1:Y:S01]  /*6df0*/  LDC.64 R2, c[0x4][R3] ;  /* 0x0100000003027b82 */ /* 0x000e620000000a00 */
[----:B------:R-:W3:Y:S01]  /*6e00*/  LDCU.64 UR4, c[0x4][0x10] ;  /* 0x01000200ff0477ac */ /* 0x000ee20008000a00 */
[----:B--2---:R-:W-:Y:S01]  /*6e10*/  MOV R5, UR9 ;  /* 0x0000000900057c02 */ /* 0x004fe20008000f00 */
[----:B------:R-:W-:Y:S01]  /*6e20*/  IMAD.U32 R4, RZ, RZ, UR8 ;  /* 0x00000008ff047e24 */ /* 0x000fe2000f8e00ff */
[----:B-----5:R-:W-:Y:S01]  /*6e30*/  MOV R7, UR7 ;  /* 0x0000000700077c02 */ /* 0x020fe20008000f00 */
[----:B------:R-:W-:Y:S01]  /*6e40*/  IMAD.U32 R6, RZ, RZ, UR6 ;  /* 0x00000006ff067e24 */ /* 0x000fe2000f8e00ff */
[----:B---3--:R-:W-:Y:S01]  /*6e50*/  MOV R11, UR5 ;  /* 0x00000005000b7c02 */ /* 0x008fe20008000f00 */
[----:B------:R-:W-:Y:S02]  /*6e60*/  IMAD.U32 R10, RZ, RZ, UR4 ;  /* 0x00000004ff0a7e24 */ /* 0x000fe4000f8e00ff */
[----:B------:R-:W-:Y:S07]  /*6e70*/  LEPC R20, `(.L_x_120) ;  /* 0x000000001014794e */ /* 0x000fee0000000000 */
[----:B-1--4-:R-:W-:Y:S05]  /*6e80*/  CALL.ABS.NOINC R2 ;  /* 0x0000000002007343 */ /* 0x012fea0003c00000 */
.L_x_120:
[----:B------:R-:W-:Y:S01]  /*6e90*/  ISETP.NE.AND P0, PT, R109, RZ, PT ;  /* 0x000000ff6d00720c */ /* 0x000fe20003f05270 */
[----:B------:R-:W-:Y:S05]  /*6ea0*/  WARPSYNC.ALL ;  /* 0x0000000000007948 */ /* 0x000fea0003800000 */
[----:B------:R-:W-:Y:S01]  /*6eb0*/  R2UR UR4, R48 ;  /* 0x00000000300472ca */ /* 0x000fe200000e0000 */
[----:B------:R-:W-:Y:S01]  /*6ec0*/  BSSY.RECONVERGENT B0, `(.L_x_121) ;  /* 0x000009f000007945 */ /* 0x000fe20003800200 */
[-C--:B---3--:R-:W-:Y:S02]  /*6ed0*/  F2FP.F16.E4M3.UNPACK_B R51, R80.reuse ;  /* 0x00000050ff33723e */ /* 0x088fe400020006ff */
[----:B------:R-:W-:Y:S02]  /*6ee0*/  F2FP.F16.E4M3.UNPACK_B R80, R80.H1 ;  /* 0x00000050ff50723e */ /* 0x000fe400030006ff */
[-C--:B------:R-:W-:Y:S01]  /*6ef0*/  F2FP.F16.E4M3.UNPACK_B R55, R81.reuse ;  /* 0x00000051ff37723e */ /* 0x080fe200020006ff */
[--C-:B------:R-:W-:Y:S01]  /*6f00*/  HADD2.F32 R50, -RZ, R51.reuse.H0_H0 ;  /* 0x20000033ff327230 */ /* 0x100fe20000004100 */
[----:B------:R-:W-:Y:S01]  /*6f10*/  F2FP.F16.E4M3.UNPACK_B R81, R81.H1 ;  /* 0x00000051ff51723e */ /* 0x000fe200030006ff */
[----:B------:R-:W-:Y:S01]  /*6f20*/  HADD2.F32 R52, -RZ, R51.H1_H1 ;  /* 0x30000033ff347230 */ /* 0x000fe20000004100 */
[-C--:B------:R-:W-:Y:S01]  /*6f30*/  F2FP.F16.E4M3.UNPACK_B R59, R82.reuse ;  /* 0x00000052ff3b723e */ /* 0x080fe200020006ff */
[--C-:B------:R-:W-:Y:S01]  /*6f40*/  HADD2.F32 R51, -RZ, R80.reuse.H0_H0 ;  /* 0x20000050ff337230 */ /* 0x100fe20000004100 */
[----:B------:R-:W-:Y:S01]  /*6f50*/  F2FP.F16.E4M3.UNPACK_B R82, R82.H1 ;  /* 0x00000052ff52723e */ /* 0x000fe200030006ff */
[----:B------:R-:W2:Y:S01]  /*6f60*/  LDTM.x32 R4, tmem[UR4+0x20] ;  /* 0x00002004000479ee */ /* 0x000ea200082c0000 */
[----:B------:R-:W-:Y:S01]  /*6f70*/  NOP ;  /* 0x0000000000007918 */ /* 0x000fe20000000000 */
[----:B------:R-:W-:Y:S01]  /*6f80*/  IADD3 R111, PT, PT, R111, 0xc0, RZ ;  /* 0x000000c06f6f7810 */ /* 0x000fe20007ffe0ff */
[--C-:B------:R-:W-:Y:S01]  /*6f90*/  HADD2.F32 R53, -RZ, R55.reuse.H0_H0 ;  /* 0x20000037ff357230 */ /* 0x100fe20000004100 */
[----:B------:R-:W-:Y:S01]  /*6fa0*/  F2FP.F16.E4M3.UNPACK_B R63, R83 ;  /* 0x00000053ff3f723e */ /* 0x000fe200020006ff */
[----:B------:R-:W-:Y:S01]  /*6fb0*/  HADD2.F32 R56, -RZ, R55.H1_H1 ;  /* 0x30000037ff387230 */ /* 0x000fe20000004100 */
[----:B------:R-:W-:Y:S01]  /*6fc0*/  LOP3.LUT R111, R111, 0xfefffff8, RZ, 0xc0, !PT ;  /* 0xfefffff86f6f7812 */ /* 0x000fe200078ec0ff */
[--C-:B------:R-:W-:Y:S01]  /*6fd0*/  HADD2.F32 R57, -RZ, R59.reuse.H0_H0 ;  /* 0x2000003bff397230 */ /* 0x100fe20000004100 */
[----:B----4-:R-:W-:Y:S01]  /*6fe0*/  F2FP.F16.E4M3.UNPACK_B R67, R84 ;  /* 0x00000054ff43723e */ /* 0x010fe200020006ff */
[----:B------:R-:W-:Y:S01]  /*6ff0*/  HADD2.F32 R60, -RZ, R59.H1_H1 ;  /* 0x3000003bff3c7230 */ /* 0x000fe20000004100 */
[----:B--2---:R2:W-:Y:S01]  /*7000*/  SYNCS.ARRIVE.TRANS64.RED.A1T0 RZ, [R111+URZ], RZ ;  /* 0x000000ff6fff79a7 */ /* 0x0045e200081004ff */
[--C-:B------:R-:W-:Y:S01]  /*7010*/  HADD2.F32 R61, -RZ, R63.reuse.H0_H0 ;  /* 0x2000003fff3d7230 */ /* 0x100fe20000004100 */
[----:B------:R-:W-:Y:S01]  /*7020*/  F2FP.F16.E4M3.UNPACK_B R71, R85 ;  /* 0x00000055ff47723e */ /* 0x000fe200020006ff */
[----:B------:R-:W-:Y:S01]  /*7030*/  HADD2.F32 R64, -RZ, R63.H1_H1 ;  /* 0x3000003fff407230 */ /* 0x000fe20000004100 */
[----:B------:R-:W-:Y:S01]  /*7040*/  F2FP.F16.E4M3.UNPACK_B R75, R86 ;  /* 0x00000056ff4b723e */ /* 0x000fe200020006ff */
[--C-:B------:R-:W-:Y:S01]  /*7050*/  HADD2.F32 R65, -RZ, R67.reuse.H0_H0 ;  /* 0x20000043ff417230 */ /* 0x100fe20000004100 */
[----:B------:R-:W-:Y:S01]  /*7060*/  F2FP.F16.E4M3.UNPACK_B R79, R87 ;  /* 0x00000057ff4f723e */ /* 0x000fe200020006ff */
[----:B------:R-:W-:Y:S01]  /*7070*/  HADD2.F32 R68, -RZ, R67.H1_H1 ;  /* 0x30000043ff447230 */ /* 0x000fe20000004100 */
[----:B------:R-:W-:Y:S01]  /*7080*/  F2FP.F16.E4M3.UNPACK_B R83, R83.H1 ;  /* 0x00000053ff53723e */ /* 0x000fe200030006ff */
[--C-:B------:R-:W-:Y:S01]  /*7090*/  HADD2.F32 R69, -RZ, R71.reuse.H0_H0 ;  /* 0x20000047ff457230 */ /* 0x100fe20000004100 */
[----:B------:R-:W-:Y:S01]  /*70a0*/  F2FP.F16.E4M3.UNPACK_B R84, R84.H1 ;  /* 0x00000054ff54723e */ /* 0x000fe200030006ff */
[----:B------:R-:W-:Y:S01]  /*70b0*/  HADD2.F32 R71, -RZ, R71.H1_H1 ;  /* 0x30000047ff477230 */ /* 0x000fe20000004100 */
[----:B------:R-:W-:Y:S01]  /*70c0*/  F2FP.F16.E4M3.UNPACK_B R85, R85.H1 ;  /* 0x00000055ff55723e */ /* 0x000fe200030006ff */
[--C-:B------:R-:W-:Y:S02]  /*70d0*/  HADD2.F32 R73, -RZ, R75.reuse.H0_H0 ;  /* 0x2000004bff497230 */ /* 0x100fe40000004100 */
[C---:B------:R-:W-:Y:S01]  /*70e0*/  FMUL R4, R46.reuse, R4 ;  /* 0x000000042e047220 */ /* 0x040fe20000400000 */
        /* <DEDUP_REMOVED lines=16> */
[--C-:B------:R-:W-:Y:S02]  /*71f0*/  HADD2.F32 R77, -RZ, R79.reuse.H0_H0 ;  /* 0x2000004fff4d7230 */ /* 0x100fe40000004100 */
[C---:B------:R-:W-:Y:S01]  /*7200*/  FMUL R28, R46.reuse, R32 ;  /* 0x000000202e1c7220 */ /* 0x040fe20000400000 */
[C---:B------:R-:W-:Y:S01]  /*7210*/  FMUL R29, R46.reuse, R33 ;  /* 0x000000212e1d7220 */ /* 0x040fe20000400000 */
[----:B------:R-:W-:Y:S02]  /*7220*/  HADD2.F32 R54, -RZ, R80.H1_H1 ;  /* 0x30000050ff367230 */ /* 0x000fe40000004100 */
[C---:B------:R-:W-:Y:S01]  /*7230*/  FMUL R6, R46.reuse, R6 ;  /* 0x000000062e067220 */ /* 0x040fe20000400000 */
[----:B------:R-:W-:Y:S02]  /*7240*/  HADD2.F32 R80, -RZ, R79.H1_H1 ;  /* 0x3000004fff507230 */ /* 0x000fe40000004100 */
[C---:B------:R-:W-:Y:S01]  /*7250*/  FMUL R7, R46.reuse, R7 ;  /* 0x000000072e077220 */ /* 0x040fe20000400000 */
[--C-:B------:R-:W-:Y:S02]  /*7260*/  HADD2.F32 R55, -RZ, R81.reuse.H0_H0 ;  /* 0x20000051ff377230 */ /* 0x100fe40000004100 */
[C---:B------:R-:W-:Y:S01]  /*7270*/  FFMA R6, R49.reuse, R51, R6 ;  /* 0x0000003331067223 */ /* 0x040fe20000000006 */
[----:B------:R-:W-:Y:S02]  /*7280*/  HADD2.F32 R58, -RZ, R81.H1_H1 ;  /* 0x30000051ff3a7230 */ /* 0x000fe40000004100 */
[C---:B------:R-:W-:Y:S01]  /*7290*/  FFMA R7, R49.reuse, R54, R7 ;  /* 0x0000003631077223 */ /* 0x040fe20000000007 */
[C---:B------:R-:W-:Y:S01]  /*72a0*/  FFMA R8, R49.reuse, R53, R8 ;  /* 0x0000003531087223 */ /* 0x040fe20000000008 */
[----:B------:R-:W-:Y:S01]  /*72b0*/  FFMA R9, R49, R56, R9 ;  /* 0x0000003831097223 */ /* 0x000fe20000000009 */
[C---:B------:R-:W-:Y:S01]  /*72c0*/  FMUL R10, R46.reuse, R10 ;  /* 0x0000000a2e0a7220 */ /* 0x040fe20000400000 */
[C---:B------:R-:W-:Y:S01]  /*72d0*/  FMUL R11, R46.reuse, R11 ;  /* 0x0000000b2e0b7220 */ /* 0x040fe20000400000 */
[--C-:B------:R-:W-:Y:S01]  /*72e0*/  HADD2.F32 R59, -RZ, R82.reuse.H0_H0 ;  /* 0x20000052ff3b7230 */ /* 0x100fe20000004100 */
[----:B-1----:R-:W-:Y:S01]  /*72f0*/  F2FP.SATFINITE.E4M3.F32.PACK_AB_MERGE_C R116, R7, R6, RZ ;  /* 0x000000060774723e */ /* 0x002fe200048070ff */
[C---:B------:R-:W-:Y:S01]  /*7300*/  FFMA R10, R49.reuse, R55, R10 ;  /* 0x00000037310a7223 */ /* 0x040fe2000000000a */
[C---:B------:R-:W-:Y:S01]  /*7310*/  FFMA R11, R49.reuse, R58, R11 ;  /* 0x0000003a310b7223 */ /* 0x040fe2000000000b */
[C---:B------:R-:W-:Y:S01]  /*7320*/  FFMA R12, R49.reuse, R57, R12 ;  /* 0x00000039310c7223 */ /* 0x040fe2000000000c */
[----:B------:R-:W-:Y:S01]  /*7330*/  F2FP.F16.E4M3.UNPACK_B R86, R86.H1 ;  /* 0x00000056ff56723e */ /* 0x000fe200030006ff */
[----:B------:R-:W-:Y:S01]  /*7340*/  FFMA R13, R49, R60, R13 ;  /* 0x0000003c310d7223 */ /* 0x000fe2000000000d */
[----:B------:R-:W-:Y:S01]  /*7350*/  F2FP.SATFINITE.E4M3.F32.PACK_AB_MERGE_C R116, R5, R4, R116 ;  /* 0x000000040574723e */ /* 0x000fe20004807074 */
[----:B------:R-:W-:Y:S01]  /*7360*/  HADD2.F32 R62, -RZ, R82.H1_H1 ;  /* 0x30000052ff3e7230 */ /* 0x000fe20000004100 */
[----:B------:R-:W-:Y:S01]  /*7370*/  F2FP.SATFINITE.E4M3.F32.PACK_AB_MERGE_C R117, R11, R10, RZ ;  /* 0x0000000a0b75723e */ /* 0x000fe200048070ff */
[C---:B------:R-:W-:Y:S01]  /*7380*/  FMUL R14, R46.reuse, R14 ;  /* 0x0000000e2e0e7220 */ /* 0x040fe20000400000 */
[C---:B------:R-:W-:Y:S01]  /*7390*/  FMUL R15, R46.reuse, R15 ;  /* 0x0000000f2e0f7220 */ /* 0x040fe20000400000 */
[--C-:B------:R-:W-:Y:S01]  /*73a0*/  HADD2.F32 R63, -RZ, R83.reuse.H0_H0 ;  /* 0x20000053ff3f7230 */ /* 0x100fe20000004100 */
[----:B------:R-:W-:Y:S01]  /*73b0*/  F2FP.SATFINITE.E4M3.F32.PACK_AB_MERGE_C R117, R9, R8, R117 ;  /* 0x000000080975723e */ /* 0x000fe20004807075 */
[C---:B------:R-:W-:Y:S01]  /*73c0*/  FFMA R14, R49.reuse, R59, R14 ;  /* 0x0000003b310e7223 */ /* 0x040fe2000000000e */
[C---:B------:R-:W-:Y:S01]  /*73d0*/  FFMA R15, R49.reuse, R62, R15 ;  /* 0x0000003e310f7223 */ /* 0x040fe2000000000f */
[C---:B------:R-:W-:Y:S01]  /*73e0*/  FFMA R16, R49.reuse, R61, R16 ;  /* 0x0000003d31107223 */ /* 0x040fe20000000010 */
[C---:B------:R-:W-:Y:S01]  /*73f0*/  FFMA R17, R49.reuse, R64, R17 ;  /* 0x0000004031117223 */ /* 0x040fe20000000011 */
[----:B------:R-:W-:Y:S02]  /*7400*/  HADD2.F32 R66, -RZ, R83.H1_H1 ;  /* 0x30000053ff427230 */ /* 0x000fe40000004100 */
[C---:B------:R-:W-:Y:S01]  /*7410*/  FMUL R18, R46.reuse, R18 ;  /* 0x000000122e127220 */ /* 0x040fe20000400000 */
[C---:B------:R-:W-:Y:S01]  /*7420*/  FMUL R19, R46.reuse, R19 ;  /* 0x000000132e137220 */ /* 0x040fe20000400000 */
[--C-:B------:R-:W-:Y:S02]  /*7430*/  HADD2.F32 R67, -RZ, R84.reuse.H0_H0 ;  /* 0x20000054ff437230 */ /* 0x100fe40000004100 */
[C---:B------:R-:W-:Y:S01]  /*7440*/  FMUL R22, R46.reuse, R22 ;  /* 0x000000162e167220 */ /* 0x040fe20000400000 */
[C---:B------:R-:W-:Y:S01]  /*7450*/  FFMA R18, R49.reuse, R63, R18 ;  /* 0x0000003f31127223 */ /* 0x040fe20000000012 */
[----:B------:R-:W-:Y:S02]  /*7460*/  HADD2.F32 R70, -RZ, R84.H1_H1 ;  /* 0x30000054ff467230 */ /* 0x000fe40000004100 */
        /* <DEDUP_REMOVED lines=11> */
[----:B------:R-:W-:Y:S01]  /*7520*/  F2FP.F16.E4M3.UNPACK_B R87, R87.H1 ;  /* 0x00000057ff57723e */ /* 0x000fe200030006ff */
        /* <DEDUP_REMOVED lines=16> */
[----:B------:R-:W-:Y:S01]  /*7630*/  FFMA R28, R49, R77, R28 ;  /* 0x0000004d311c7223 */ /* 0x000fe2000000001c */
[----:B------:R-:W-:Y:S01]  /*7640*/  F2FP.SATFINITE.E4M3.F32.PACK_AB_MERGE_C R119, R19, R18, RZ ;  /* 0x000000121377723e */ /* 0x000fe200048070ff */
        /* <DEDUP_REMOVED lines=14> */
[----:B--2---:R-:W-:Y:S03]  /*7730*/  IADD3 R111, PT, PT, R44, 0x1, RZ ;  /* 0x000000012c6f7810 */ /* 0x004fe60007ffe0ff */
        /* <DEDUP_REMOVED lines=9> */
[----:B------:R-:W-:Y:S02]  /*77d0*/  UIADD3 UR12, UP0, UPT, UR52, 0x680, URZ ;  /* 0x00000680340c7890 */ /* 0x000fe4000ff1e0ff */
[----:B------:R-:W-:Y:S02]  /*77e0*/  UIADD3 UR9, UPT, UPT, UR41, 0x20, URZ ;  /* 0x0000002029097890 */ /* 0x000fe4000fffe0ff */
[----:B------:R-:W-:Y:S02]  /*77f0*/  UIADD3 UR8, UPT, UPT, UR49, 0x3200, URZ ;  /* 0x0000320031087890 */ /* 0x000fe4000fffe0ff */
[----:B------:R-:W-:Y:S01]  /*7800*/  UIADD3.X UR13, UPT, UPT, URZ, UR53, URZ, UP0, !UPT ;  /* 0x00000035ff0d7290 */ /* 0x000fe200087fe4ff */
[----:B------:R-:W-:Y:S01]  /*7810*/  UMOV UR10, UR42 ;  /* 0x0000002a000a7c82 */ /* 0x000fe20008000000 */
[----:B------:R-:W-:Y:S01]  /*7820*/  UMOV UR11, UR36 ;  /* 0x00000024000b7c82 */ /* 0x000fe20008000000 */
[----:B------:R-:W-:Y:S02]  /*7830*/  UIADD3 UR5, UPT, UPT, UR41, 0x60, URZ ;  /* 0x0000006029057890 */ /* 0x000fe4000fffe0ff */
[----:B------:R-:W-:Y:S01]  /*7840*/  UIADD3 UR4, UPT, UPT, UR49, 0x3a00, URZ ;  /* 0x00003a0031047890 */ /* 0x000fe2000fffe0ff */
[----:B------:R-:W-:Y:S03]  /*7850*/  UMOV UR6, UR42 ;  /* 0x0000002a00067c82 */ /* 0x000fe60008000000 */
[----:B------:R2:W-:Y:S01]  /*7860*/  UTMASTG.3D [UR8], [UR12] ;  /* 0x000000080c0073b5 */ /* 0x0005e20008010000 */
[----:B------:R-:W-:Y:S04]  /*7870*/  UMOV UR7, UR36 ;  /* 0x0000002400077c82 */ /* 0x000fe80008000000 */
[----:B------:R2:W-:Y:S01]  /*7880*/  UTMASTG.3D [UR4], [UR12] ;  /* 0x000000040c0073b5 */ /* 0x0005e20008010000 */
[----:B------:R0:W-:Y:S01]  /*7890*/  UTMACMDFLUSH ;  /* 0x00000000000079b7 */ /* 0x0001e20000000000 */
[----:B--2---:R-:W-:Y:S04]  /*78a0*/  DEPBAR.LE SB0, 0x1 ;  /* 0x000080400000791a */ /* 0x004fe80000000000 */
.L_x_122:
[----:B------:R-:W-:Y:S05]  /*78b0*/  BSYNC.RECONVERGENT B0 ;  /* 0x0000000000007941 */ /* 0x000fea0003800200 */
.L_x_121:
[----:B------:R-:W-:Y:S01]  /*78c0*/  BAR.SYNC.DEFER_BLOCKING 0x1, 0x80 ;  /* 0x0042000000007b1d */ /* 0x000fe20000010000 */
[----:B------:R-:W-:Y:S01]  /*78d0*/  ISETP.NE.AND P2, PT, R110, RZ, PT ;  /* 0x000000ff6e00720c */ /* 0x000fe20003f45270 */
[----:B------:R-:W-:Y:S01]  /*78e0*/  IMAD.IADD R20, R43, 0x1, R94 ;  /* 0x000000012b147824 */ /* 0x000fe200078e025e */
[----:B------:R-:W-:Y:S01]  /*78f0*/  ISETP.NE.AND P0, PT, R112, 0x2, PT ;  /* 0x000000027000780c */ /* 0x000fe20003f05270 */
[----:B------:R-:W-:Y:S01]  /*7900*/  IMAD.IADD R21, R45, 0x1, R96 ;  /* 0x000000012d157824 */ /* 0x000fe200078e0260 */
[----:B------:R-:W-:Y:S02]  /*7910*/  ISETP.NE.AND P1, PT, R111, 0x4, PT ;  /* 0x000000046f00780c */ /* 0x000fe40003f25270 */
[----:B------:R-:W-:Y:S02]  /*7920*/  SEL R3, RZ, 0x1, P0 ;  /* 0x00000001ff037807 */ /* 0x000fe40000000000 */
[----:B------:R-:W-:Y:S02]  /*7930*/  SEL R0, RZ, 0x1, P1 ;  /* 0x00000001ff007807 */ /* 0x000fe40000800000 */
[----:B------:R-:W-:Y:S02]  /*7940*/  LOP3.LUT R106, R106, R3, RZ, 0x3c, !PT ;  /* 0x000000036a6a7212 */ /* 0x000fe400078e3cff */
[----:B------:R-:W-:Y:S02]  /*7950*/  LOP3.LUT R107, R107, R0, RZ, 0x3c, !PT ;  /* 0x000000006b6b7212 */ /* 0x000fe400078e3cff */
[----:B------:R-:W-:Y:S02]  /*7960*/  @P2 R2UR UR36, R103 ;  /* 0x00000000672422ca */ /* 0x000fe400000e0000 */
[----:B------:R-:W-:Y:S02]  /*7970*/  SEL R112, R112, RZ, P0 ;  /* 0x000000ff70707207 */ /* 0x000fe40000000000 */
[----:B------:R-:W-:Y:S01]  /*7980*/  SEL R44, R111, RZ, P1 ;  /* 0x000000ff6f2c7207 */ /* 0x000fe20000800000 */
[----:B------:R-:W-:Y:S10]  /*7990*/  @P2 BRA `(.L_x_123) ;  /* 0xffffffd400dc2947 */ /* 0x000ff4000383ffff */
[----:B------:R-:W-:Y:S05]  /*79a0*/  EXIT ;  /* 0x000000000000794d */ /* 0x000fea0003800000 */
.L_x_24:
[----:B--2---:R2:W4:Y:S02]  /*79b0*/  SYNCS.PHASECHK.TRANS64.TRYWAIT P0, [R3+URZ+0xf0], R2 ;  /* 0x0000f002030075a7 */ /* 0x00452400080011ff */
[----:B----4-:R-:W-:Y:S05]  /*79c0*/  @!P0 NANOSLEEP.SYNCS 0x989680 ;  /* 0x009896800000895d */ /* 0x010fea0003900000 */
[----:B------:R-:W4:Y:S02]  /*79d0*/  @!P0 SYNCS.PHASECHK.TRANS64 P0, [R3+URZ+0xf0], R2 ;  /* 0x0000f002030085a7 */ /* 0x000f2400080010ff */
[----:B----4-:R-:W-:Y:S05]  /*79e0*/  @!P0 BRA `(.L_x_24) ;  /* 0xfffffffc00f08947 */ /* 0x010fea000383ffff */
[----:B------:R-:W-:Y:S05]  /*79f0*/  BRA `(.L_x_124) ;  /* 0xffffff9c007c7947 */ /* 0x000fea000383ffff */
.L_x_27:
[----:B-1----:R-:W-:-:S07]  /*7a00*/  MOV R2, UR33 ;  /* 0x0000002100027c02 */ /* 0x002fce0008000f00 */
.L_x_125:
[----:B-1----:R1:W2:Y:S02]  /*7a10*/  SYNCS.PHASECHK.TRANS64.TRYWAIT P0, [R2+URZ+0x28], R5 ;  /* 0x00002805020075a7 */ /* 0x0022a400080011ff */
[----:B--2---:R-:W-:Y:S05]  /*7a20*/  @!P0 NANOSLEEP.SYNCS 0x989680 ;  /* 0x009896800000895d */ /* 0x004fea0003900000 */
[----:B------:R-:W2:Y:S02]  /*7a30*/  @!P0 SYNCS.PHASECHK.TRANS64 P0, [R2+URZ+0x28], R5 ;  /* 0x00002805020085a7 */ /* 0x000ea400080010ff */
[----:B--2---:R-:W-:Y:S05]  /*7a40*/  @!P0 BRA `(.L_x_125) ;  /* 0xfffffffc00f08947 */ /* 0x004fea000383ffff */
[----:B------:R-:W-:Y:S05]  /*7a50*/  BRA `(.L_x_26) ;  /* 0xffffff9c00e07947 */ /* 0x000fea000383ffff */
.L_x_34:
[----:B-1----:R-:W-:-:S07]  /*7a60*/  MOV R2, UR17 ;  /* 0x0000001100027c02 */ /* 0x002fce0008000f00 */
.L_x_126:
[----:B-1----:R1:W2:Y:S02]  /*7a70*/  SYNCS.PHASECHK.TRANS64.TRYWAIT P0, [R2+URZ+0x28], R5 ;  /* 0x00002805020075a7 */ /* 0x0022a400080011ff */
[----:B--2---:R-:W-:Y:S05]  /*7a80*/  @!P0 NANOSLEEP.SYNCS 0x989680 ;  /* 0x009896800000895d */ /* 0x004fea0003900000 */
[----:B------:R-:W2:Y:S02]  /*7a90*/  @!P0 SYNCS.PHASECHK.TRANS64 P0, [R2+URZ+0x28], R5 ;  /* 0x00002805020085a7 */ /* 0x000ea400080010ff */
[----:B--2---:R-:W-:Y:S05]  /*7aa0*/  @!P0 BRA `(.L_x_126) ;  /* 0xfffffffc00f08947 */ /* 0x004fea000383ffff */
[----:B------:R-:W-:Y:S05]  /*7ab0*/  BRA `(.L_x_33) ;  /* 0xffffffa000987947 */ /* 0x000fea000383ffff */
.L_x_39:
[----:B-1----:R1:W2:Y:S02]  /*7ac0*/  SYNCS.PHASECHK.TRANS64.TRYWAIT P0, [R2+URZ+0x80], R3 ;  /* 0x00008003020075a7 */ /* 0x0022a400080011ff */
[----:B--2---:R-:W-:Y:S05]  /*7ad0*/  @!P0 NANOSLEEP.SYNCS 0x989680 ;  /* 0x009896800000895d */ /* 0x004fea0003900000 */
[----:B------:R-:W2:Y:S02]  /*7ae0*/  @!P0 SYNCS.PHASECHK.TRANS64 P0, [R2+URZ+0x80], R3 ;  /* 0x00008003020085a7 */ /* 0x000ea400080010ff */
[----:B--2---:R-:W-:Y:S05]  /*7af0*/  @!P0 BRA `(.L_x_39) ;  /* 0xfffffffc00f08947 */ /* 0x004fea000383ffff */
[----:B------:R-:W-:Y:S05]  /*7b00*/  BRA `(.L_x_127) ;  /* 0xffffffa400387947 */ /* 0x000fea000383ffff */
.L_x_43:
[----:B---3--:R-:W-:-:S07]  /*7b10*/  MOV R0, UR4 ;  /* 0x0000000400007c02 */ /* 0x008fce0008000f00 */
.L_x_128:
[----:B-1----:R1:W2:Y:S02]  /*7b20*/  SYNCS.PHASECHK.TRANS64.TRYWAIT P0, [R0+URZ], R3 ;  /* 0x00000003000075a7 */ /* 0x0022a400080011ff */
[----:B--2---:R-:W-:Y:S05]  /*7b30*/  @!P0 NANOSLEEP.SYNCS 0x989680 ;  /* 0x009896800000895d */ /* 0x004fea0003900000 */
[----:B------:R-:W2:Y:S02]  /*7b40*/  @!P0 SYNCS.PHASECHK.TRANS64 P0, [R0+URZ], R3 ;  /* 0x00000003000085a7 */ /* 0x000ea400080010ff */
[----:B--2---:R-:W-:Y:S05]  /*7b50*/  @!P0 BRA `(.L_x_128) ;  /* 0xfffffffc00f08947 */ /* 0x004fea000383ffff */
[----:B------:R-:W-:Y:S05]  /*7b60*/  BRA `(.L_x_129) ;  /* 0xffffffa800a87947 */ /* 0x000fea000383ffff */
.L_x_44:
[----:B---3--:R-:W-:-:S07]  /*7b70*/  MOV R0, UR4 ;  /* 0x0000000400007c02 */ /* 0x008fce0008000f00 */
.L_x_130:
[----:B-1----:R1:W2:Y:S02]  /*7b80*/  SYNCS.PHASECHK.TRANS64.TRYWAIT P0, [R0+URZ], R3 ;  /* 0x00000003000075a7 */ /* 0x0022a400080011ff */
[----:B--2---:R-:W-:Y:S05]  /*7b90*/  @!P0 NANOSLEEP.SYNCS 0x989680 ;  /* 0x009896800000895d */ /* 0x004fea0003900000 */
[----:B------:R-:W2:Y:S02]  /*7ba0*/  @!P0 SYNCS.PHASECHK.TRANS64 P0, [R0+URZ], R3 ;  /* 0x00000003000085a7 */ /* 0x000ea400080010ff */
[----:B--2---:R-:W-:Y:S05]  /*7bb0*/  @!P0 BRA `(.L_x_130) ;  /* 0xfffffffc00f08947 */ /* 0x004fea000383ffff */
[----:B------:R-:W-:Y:S05]  /*7bc0*/  BRA `(.L_x_131) ;  /* 0xffffffa800b47947 */ /* 0x000fea000383ffff */
.L_x_45:
[----:B---3--:R-:W-:-:S07]  /*7bd0*/  MOV R0, UR4 ;  /* 0x0000000400007c02 */ /* 0x008fce0008000f00 */
.L_x_132:
[----:B-1----:R1:W2:Y:S02]  /*7be0*/  SYNCS.PHASECHK.TRANS64.TRYWAIT P0, [R0+URZ], R3 ;  /* 0x00000003000075a7 */ /* 0x0022a400080011ff */
[----:B--2---:R-:W-:Y:S05]  /*7bf0*/  @!P0 NANOSLEEP.SYNCS 0x989680 ;  /* 0x009896800000895d */ /* 0x004fea0003900000 */
[----:B------:R-:W2:Y:S02]  /*7c00*/  @!P0 SYNCS.PHASECHK.TRANS64 P0, [R0+URZ], R3 ;  /* 0x00000003000085a7 */ /* 0x000ea400080010ff */
[----:B--2---:R-:W-:Y:S05]  /*7c10*/  @!P0 BRA `(.L_x_132) ;  /* 0xfffffffc00f08947 */ /* 0x004fea000383ffff */
[----:B------:R-:W-:Y:S05]  /*7c20*/  BRA `(.L_x_133) ;  /* 0xffffffa800c07947 */ /* 0x000fea000383ffff */
.L_x_46:
[----:B---3--:R-:W-:-:S07]  /*7c30*/  MOV R0, UR4 ;  /* 0x0000000400007c02 */ /* 0x008fce0008000f00 */
.L_x_134:
[----:B-1----:R1:W2:Y:S02]  /*7c40*/  SYNCS.PHASECHK.TRANS64.TRYWAIT P0, [R0+URZ], R3 ;  /* 0x00000003000075a7 */ /* 0x0022a400080011ff */
[----:B--2---:R-:W-:Y:S05]  /*7c50*/  @!P0 NANOSLEEP.SYNCS 0x989680 ;  /* 0x009896800000895d */ /* 0x004fea0003900000 */
[----:B------:R-:W2:Y:S02]  /*7c60*/  @!P0 SYNCS.PHASECHK.TRANS64 P0, [R0+URZ], R3 ;  /* 0x00000003000085a7 */ /* 0x000ea400080010ff */
[----:B--2---:R-:W-:Y:S05]  /*7c70*/  @!P0 BRA `(.L_x_134) ;  /* 0xfffffffc00f08947 */ /* 0x004fea000383ffff */
[----:B------:R-:W-:Y:S05]  /*7c80*/  BRA `(.L_x_135) ;  /* 0xffffffa800cc7947 */ /* 0x000fea000383ffff */
.L_x_49:
[----:B-1----:R1:W2:Y:S02]  /*7c90*/  SYNCS.PHASECHK.TRANS64.TRYWAIT P0, [R0+URZ+0xe0], R5 ;  /* 0x0000e005000075a7 */ /* 0x0022a400080011ff */
[----:B--2---:R-:W-:Y:S05]  /*7ca0*/  @!P0 NANOSLEEP.SYNCS 0x989680 ;  /* 0x009896800000895d */ /* 0x004fea0003900000 */
[----:B------:R-:W2:Y:S02]  /*7cb0*/  @!P0 SYNCS.PHASECHK.TRANS64 P0, [R0+URZ+0xe0], R5 ;  /* 0x0000e005000085a7 */ /* 0x000ea400080010ff */
[----:B--2---:R-:W-:Y:S05]  /*7cc0*/  @!P0 BRA `(.L_x_49) ;  /* 0xfffffffc00f08947 */ /* 0x004fea000383ffff */
[----:B------:R-:W-:Y:S05]  /*7cd0*/  BRA `(.L_x_136) ;  /* 0xffffffac002c7947 */ /* 0x000fea000383ffff */
.L_x_50:
[----:B------:R-:W-:-:S07]  /*7ce0*/  MOV R0, UR5 ;  /* 0x0000000500007c02 */ /* 0x000fce0008000f00 */
.L_x_137:
[----:B-1----:R1:W2:Y:S02]  /*7cf0*/  SYNCS.PHASECHK.TRANS64.TRYWAIT P0, [R0+URZ+0x90], R7 ;  /* 0x00009007000075a7 */ /* 0x0022a400080011ff */
[----:B--2---:R-:W-:Y:S05]  /*7d00*/  @!P0 NANOSLEEP.SYNCS 0x989680 ;  /* 0x009896800000895d */ /* 0x004fea0003900000 */
[----:B------:R-:W2:Y:S02]  /*7d10*/  @!P0 SYNCS.PHASECHK.TRANS64 P0, [R0+URZ+0x90], R7 ;  /* 0x00009007000085a7 */ /* 0x000ea400080010ff */
[----:B--2---:R-:W-:Y:S05]  /*7d20*/  @!P0 BRA `(.L_x_137) ;  /* 0xfffffffc00f08947 */ /* 0x004fea000383ffff */
[----:B------:R-:W-:Y:S05]  /*7d30*/  BRA `(.L_x_138) ;  /* 0xffffffac003c7947 */ /* 0x000fea000383ffff */
.L_x_51:
[----:B-1----:R1:W2:Y:S02]  /*7d40*/  SYNCS.PHASECHK.TRANS64.TRYWAIT P1, [R0+URZ+0x80], R5 ;  /* 0x00008005000075a7 */ /* 0x0022a400080211ff */
[----:B--2---:R-:W-:Y:S05]  /*7d50*/  @!P1 NANOSLEEP.SYNCS 0x989680 ;  /* 0x009896800000995d */ /* 0x004fea0003900000 */
[----:B------:R-:W2:Y:S02]  /*7d60*/  @!P1 SYNCS.PHASECHK.TRANS64 P1, [R0+URZ+0x80], R5 ;  /* 0x00008005000095a7 */ /* 0x000ea400080210ff */
[----:B--2---:R-:W-:Y:S05]  /*7d70*/  @!P1 BRA `(.L_x_51) ;  /* 0xfffffffc00f09947 */ /* 0x004fea000383ffff */
[----:B------:R-:W-:Y:S05]  /*7d80*/  BRA `(.L_x_139) ;  /* 0xffffffac006c7947 */ /* 0x000fea000383ffff */
.L_x_54:
[----:B------:R-:W-:-:S07]  /*7d90*/  MOV R0, UR5 ;  /* 0x0000000500007c02 */ /* 0x000fce0008000f00 */
.L_x_140:
[----:B-1----:R1:W2:Y:S02]  /*7da0*/  SYNCS.PHASECHK.TRANS64.TRYWAIT P0, [R0+URZ+0x90], R3 ;  /* 0x00009003000075a7 */ /* 0x0022a400080011ff */
[----:B--2---:R-:W-:Y:S05]  /*7db0*/  @!P0 NANOSLEEP.SYNCS 0x989680 ;  /* 0x009896800000895d */ /* 0x004fea0003900000 */
[----:B------:R-:W2:Y:S02]  /*7dc0*/  @!P0 SYNCS.PHASECHK.TRANS64 P0, [R0+URZ+0x90], R3 ;  /* 0x00009003000085a7 */ /* 0x000ea400080010ff */
[----:B--2---:R-:W-:Y:S05]  /*7dd0*/  @!P0 BRA `(.L_x_140) ;  /* 0xfffffffc00f08947 */ /* 0x004fea000383ffff */
[----:B------:R-:W-:Y:S05]  /*7de0*/  BRA `(.L_x_53) ;  /* 0xffffffac00c07947 */ /* 0x000fea000383ffff */
.L_x_63:
[----:B-1----:R-:W-:-:S04]  /*7df0*/  MOV R4, UR6 ;  /* 0x0000000600047c02 */ /* 0x002fc80008000f00 */
[----:B------:R1:W2:Y:S03]  /*7e00*/  SYNCS.PHASECHK.TRANS64.TRYWAIT P0, [R4+URZ+0x8], R5 ;  /* 0x00000805040075a7 */ /* 0x0002a600080011ff */
[----:B--2---:R-:W-:Y:S05]  /*7e10*/  @!P0 NANOSLEEP.SYNCS 0x989680 ;  /* 0x009896800000895d */ /* 0x004fea0003900000 */
[----:B------:R-:W2:Y:S02]  /*7e20*/  @!P0 SYNCS.PHASECHK.TRANS64 P0, [R4+URZ+0x8], R5 ;  /* 0x00000805040085a7 */ /* 0x000ea400080010ff */
[----:B--2---:R-:W-:Y:S05]  /*7e30*/  @!P0 BRA `(.L_x_63) ;  /* 0xfffffffc00ec8947 */ /* 0x004fea000383ffff */
[----:B------:R-:W-:Y:S05]  /*7e40*/  BRA `(.L_x_62) ;  /* 0xffffffb000747947 */ /* 0x000fea000383ffff */
.L_x_65:
[----:B------:R-:W-:Y:S01]  /*7e50*/  BSSY B0, `(.L_x_141) ;  /* 0x0000006000007945 */ /* 0x000fe20003800000 */
[----:B------:R-:W-:-:S07]  /*7e60*/  MOV R15, 0xffffffff ;  /* 0xffffffff000f7802 */ /* 0x000fce0000000f00 */
[----:B-1---5:R-:W-:Y:S05]  /*7e70*/  WARPSYNC.COLLECTIVE R15, `(.L_x_142) ;  /* 0x000000000f0c7348 */ /* 0x022fea0003c00000 */
[----:B------:R-:W-:Y:S02]  /*7e80*/  ELECT P6, UR79, PT ;  /* 0x00000000004f782f */ /* 0x000fe400038c0000 */
[----:B------:R-:W-:Y:S01]  /*7e90*/  MOV R14, UR79 ;  /* 0x0000004f000e7c02 */ /* 0x000fe20008000f00 */
[----:B-1---5:R-:W-:Y:S10]  /*7ea0*/  ENDCOLLECTIVE ;  /* 0x000000000000791b */ /* 0x022ff40003800000 */
.L_x_142:
[----:B------:R-:W-:Y:S05]  /*7eb0*/  BSYNC B0 ;  /* 0x0000000000007941 */ /* 0x000fea0003800000 */
.L_x_141:
[----:B------:R-:W-:Y:S05]  /*7ec0*/  BRA `(.L_x_143) ;  /* 0xffffffb000a47947 */ /* 0x000fea000383ffff */
.L_x_67:
[----:B-1----:R-:W-:-:S04]  /*7ed0*/  MOV R2, UR6 ;  /* 0x0000000600027c02 */ /* 0x002fc80008000f00 */
[----:B------:R1:W2:Y:S03]  /*7ee0*/  SYNCS.PHASECHK.TRANS64.TRYWAIT P0, [R2+URZ+0x8], R3 ;  /* 0x00000803020075a7 */ /* 0x0002a600080011ff */
[----:B--2---:R-:W-:Y:S05]  /*7ef0*/  @!P0 NANOSLEEP.SYNCS 0x989680 ;  /* 0x009896800000895d */ /* 0x004fea0003900000 */
[----:B------:R-:W2:Y:S02]  /*7f00*/  @!P0 SYNCS.PHASECHK.TRANS64 P0, [R2+URZ+0x8], R3 ;  /* 0x00000803020085a7 */ /* 0x000ea400080010ff */
[----:B--2---:R-:W-:Y:S05]  /*7f10*/  @!P0 BRA `(.L_x_67) ;  /* 0xfffffffc00ec8947 */ /* 0x004fea000383ffff */
[----:B------:R-:W-:Y:S05]  /*7f20*/  BRA `(.L_x_66) ;  /* 0xffffffb000a87947 */ /* 0x000fea000383ffff */
.L_x_68:
[----:B-1----:R1:W2:Y:S02]  /*7f30*/  SYNCS.PHASECHK.TRANS64.TRYWAIT P0, [R0+URZ+0x80], R5 ;  /* 0x00008005000075a7 */ /* 0x0022a400080011ff */
[----:B--2---:R-:W-:Y:S05]  /*7f40*/  @!P0 NANOSLEEP.SYNCS 0x989680 ;  /* 0x009896800000895d */ /* 0x004fea0003900000 */
[----:B------:R-:W2:Y:S02]  /*7f50*/  @!P0 SYNCS.PHASECHK.TRANS64 P0, [R0+URZ+0x80], R5 ;  /* 0x00008005000085a7 */ /* 0x000ea400080010ff */
[----:B--2---:R-:W-:Y:S05]  /*7f60*/  @!P0 BRA `(.L_x_68) ;  /* 0xfffffffc00f08947 */ /* 0x004fea000383ffff */
[----:B------:R-:W-:Y:S05]  /*7f70*/  BRA `(.L_x_144) ;  /* 0xffffffb400847947 */ /* 0x000fea000383ffff */
.L_x_70:
[----:B------:R-:W-:-:S07]  /*7f80*/  MOV R0, UR10 ;  /* 0x0000000a00007c02 */ /* 0x000fce0008000f00 */
.L_x_145:
[----:B-1----:R1:W2:Y:S02]  /*7f90*/  SYNCS.PHASECHK.TRANS64.TRYWAIT P0, [R0+URZ+0xc0], R5 ;  /* 0x0000c005000075a7 */ /* 0x0022a400080011ff */
[----:B--2---:R-:W-:Y:S05]  /*7fa0*/  @!P0 NANOSLEEP.SYNCS 0x989680 ;  /* 0x009896800000895d */ /* 0x004fea0003900000 */
[----:B------:R-:W2:Y:S02]  /*7fb0*/  @!P0 SYNCS.PHASECHK.TRANS64 P0, [R0+URZ+0xc0], R5 ;  /* 0x0000c005000085a7 */ /* 0x000ea400080010ff */
[----:B--2---:R-:W-:Y:S05]  /*7fc0*/  @!P0 BRA `(.L_x_145) ;  /* 0xfffffffc00f08947 */ /* 0x004fea000383ffff */
[----:B------:R-:W-:Y:S05]  /*7fd0*/  BRA `(.L_x_146) ;  /* 0xffffffb400d07947 */ /* 0x000fea000383ffff */
.L_x_73:
[----:B------:R-:W-:Y:S07]  /*7fe0*/  MOV R0, UR9 ;  /* 0x0000000900007c02 */ /* 0x000fee0008000f00 */
.L_x_147:
[----:B-1----:R1:W2:Y:S02]  /*7ff0*/  SYNCS.PHASECHK.TRANS64.TRYWAIT P0, [R0+URZ], R5 ;  /* 0x00000005000075a7 */ /* 0x0022a400080011ff */
[----:B--2---:R-:W-:Y:S05]  /*8000*/  @!P0 NANOSLEEP.SYNCS 0x989680 ;  /* 0x009896800000895d */ /* 0x004fea0003900000 */
[----:B------:R-:W2:Y:S02]  /*8010*/  @!P0 SYNCS.PHASECHK.TRANS64 P0, [R0+URZ], R5 ;  /* 0x00000005000085a7 */ /* 0x000ea400080010ff */
[----:B--2---:R-:W-:Y:S05]  /*8020*/  @!P0 BRA `(.L_x_147) ;  /* 0xfffffffc00f08947 */ /* 0x004fea000383ffff */
[----:B------:R-:W-:Y:S05]  /*8030*/  BRA `(.L_x_72) ;  /* 0xffffffb400e47947 */ /* 0x000fea000383ffff */
.L_x_77:
[----:B-1----:R-:W-:-:S07]  /*8040*/  MOV R0, UR7 ;  /* 0x0000000700007c02 */ /* 0x002fce0008000f00 */
.L_x_148:
[----:B-1----:R1:W2:Y:S02]  /*8050*/  SYNCS.PHASECHK.TRANS64.TRYWAIT P0, [R0+URZ], R3 ;  /* 0x00000003000075a7 */ /* 0x0022a400080011ff */
[----:B--2---:R-:W-:Y:S05]  /*8060*/  @!P0 NANOSLEEP.SYNCS 0x989680 ;  /* 0x009896800000895d */ /* 0x004fea0003900000 */
[----:B------:R-:W2:Y:S02]  /*8070*/  @!P0 SYNCS.PHASECHK.TRANS64 P0, [R0+URZ], R3 ;  /* 0x00000003000085a7 */ /* 0x000ea400080010ff */
[----:B--2---:R-:W-:Y:S05]  /*8080*/  @!P0 BRA `(.L_x_148) ;  /* 0xfffffffc00f08947 */ /* 0x004fea000383ffff */
[----:B------:R-:W-:Y:S05]  /*8090*/  BRA `(.L_x_149) ;  /* 0xffffffb800b07947 */ /* 0x000fea000383ffff */
.L_x_78:
[----:B------:R-:W-:-:S07]  /*80a0*/  MOV R0, UR7 ;  /* 0x0000000700007c02 */ /* 0x000fce0008000f00 */
.L_x_150:
[----:B-1----:R1:W2:Y:S02]  /*80b0*/  SYNCS.PHASECHK.TRANS64.TRYWAIT P0, [R0+URZ], R3 ;  /* 0x00000003000075a7 */ /* 0x0022a400080011ff */
[----:B--2---:R-:W-:Y:S05]  /*80c0*/  @!P0 NANOSLEEP.SYNCS 0x989680 ;  /* 0x009896800000895d */ /* 0x004fea0003900000 */
[----:B------:R-:W2:Y:S02]  /*80d0*/  @!P0 SYNCS.PHASECHK.TRANS64 P0, [R0+URZ], R3 ;  /* 0x00000003000085a7 */ /* 0x000ea400080010ff */
[----:B--2---:R-:W-:Y:S05]  /*80e0*/  @!P0 BRA `(.L_x_150) ;  /* 0xfffffffc00f08947 */ /* 0x004fea000383ffff */
[----:B------:R-:W-:Y:S05]  /*80f0*/  BRA `(.L_x_151) ;  /* 0xffffffb800bc7947 */ /* 0x000fea000383ffff */
.L_x_79:
[----:B------:R-:W-:-:S07]  /*8100*/  MOV R0, UR7 ;  /* 0x0000000700007c02 */ /* 0x000fce0008000f00 */
.L_x_152:
[----:B-1----:R1:W2:Y:S02]  /*8110*/  SYNCS.PHASECHK.TRANS64.TRYWAIT P0, [R0+URZ], R3 ;  /* 0x00000003000075a7 */ /* 0x0022a400080011ff */
[----:B--2---:R-:W-:Y:S05]  /*8120*/  @!P0 NANOSLEEP.SYNCS 0x989680 ;  /* 0x009896800000895d */ /* 0x004fea0003900000 */
[----:B------:R-:W2:Y:S02]  /*8130*/  @!P0 SYNCS.PHASECHK.TRANS64 P0, [R0+URZ], R3 ;  /* 0x00000003000085a7 */ /* 0x000ea400080010ff */
[----:B--2---:R-:W-:Y:S05]  /*8140*/  @!P0 BRA `(.L_x_152) ;  /* 0xfffffffc00f08947 */ /* 0x004fea000383ffff */
[----:B------:R-:W-:Y:S05]  /*8150*/  BRA `(.L_x_153) ;  /* 0xffffffb800c87947 */ /* 0x000fea000383ffff */
.L_x_82:
[----:B------:R-:W-:-:S07]  /*8160*/  MOV R0, UR8 ;  /* 0x0000000800007c02 */ /* 0x000fce0008000f00 */
.L_x_154:
[----:B-1----:R1:W2:Y:S02]  /*8170*/  SYNCS.PHASECHK.TRANS64.TRYWAIT P1, [R0+URZ+0x100], R3 ;  /* 0x00010003000075a7 */ /* 0x0022a400080211ff */
[----:B--2---:R-:W-:Y:S05]  /*8180*/  @!P1 NANOSLEEP.SYNCS 0x989680 ;  /* 0x009896800000995d */ /* 0x004fea0003900000 */
[----:B------:R-:W2:Y:S02]  /*8190*/  @!P1 SYNCS.PHASECHK.TRANS64 P1, [R0+URZ+0x100], R3 ;  /* 0x00010003000095a7 */ /* 0x000ea400080210ff */
[----:B--2---:R-:W-:Y:S05]  /*81a0*/  @!P1 BRA `(.L_x_154) ;  /* 0xfffffffc00f09947 */ /* 0x004fea000383ffff */
[----:B------:R-:W-:Y:S05]  /*81b0*/  BRA `(.L_x_155) ;  /* 0xffffffbc00147947 */ /* 0x000fea000383ffff */
.L_x_87:
[----:B--2---:R2:W4:Y:S02]  /*81c0*/  SYNCS.PHASECHK.TRANS64.TRYWAIT P0, [R0+URZ+0x80], R3 ;  /* 0x00008003000075a7 */ /* 0x00452400080011ff */
[----:B----4-:R-:W-:Y:S05]  /*81d0*/  @!P0 NANOSLEEP.SYNCS 0x989680 ;  /* 0x009896800000895d */ /* 0x010fea0003900000 */
[----:B------:R-:W4:Y:S02]  /*81e0*/  @!P0 SYNCS.PHASECHK.TRANS64 P0, [R0+URZ+0x80], R3 ;  /* 0x00008003000085a7 */ /* 0x000f2400080010ff */
[----:B----4-:R-:W-:Y:S05]  /*81f0*/  @!P0 BRA `(.L_x_87) ;  /* 0xfffffffc00f08947 */ /* 0x010fea000383ffff */
[----:B------:R-:W-:Y:S05]  /*8200*/  BRA `(.L_x_156) ;  /* 0xffffffc000207947 */ /* 0x000fea000383ffff */
.L_x_90:
[----:B------:R-:W-:Y:S07]  /*8210*/  MOV R0, UR7 ;  /* 0x0000000700007c02 */ /* 0x000fee0008000f00 */
.L_x_157:
[----:B--2---:R2:W4:Y:S02]  /*8220*/  SYNCS.PHASECHK.TRANS64.TRYWAIT P0, [R0+URZ+0x78], R3 ;  /* 0x00007803000075a7 */ /* 0x00452400080011ff */
[----:B----4-:R-:W-:Y:S05]  /*8230*/  @!P0 NANOSLEEP.SYNCS 0x989680 ;  /* 0x009896800000895d */ /* 0x010fea0003900000 */
[----:B------:R-:W4:Y:S02]  /*8240*/  @!P0 SYNCS.PHASECHK.TRANS64 P0, [R0+URZ+0x78], R3 ;  /* 0x00007803000085a7 */ /* 0x000f2400080010ff */
[----:B----4-:R-:W-:Y:S05]  /*8250*/  @!P0 BRA `(.L_x_157) ;  /* 0xfffffffc00f08947 */ /* 0x010fea000383ffff */
[----:B------:R-:W-:Y:S05]  /*8260*/  BRA `(.L_x_89) ;  /* 0xffffffc400007947 */ /* 0x000fea000383ffff */
.L_x_93:
[----:B--2---:R-:W-:Y:S07]  /*8270*/  MOV R3, UR7 ;  /* 0x0000000700037c02 */ /* 0x004fee0008000f00 */
.L_x_158:
[----:B-1----:R1:W2:Y:S02]  /*8280*/  SYNCS.PHASECHK.TRANS64.TRYWAIT P0, [R3+URZ+0x60], R12 ;  /* 0x0000600c030075a7 */ /* 0x0022a400080011ff */
[----:B--2---:R-:W-:Y:S05]  /*8290*/  @!P0 NANOSLEEP.SYNCS 0x989680 ;  /* 0x009896800000895d */ /* 0x004fea0003900000 */
[----:B------:R-:W2:Y:S02]  /*82a0*/  @!P0 SYNCS.PHASECHK.TRANS64 P0, [R3+URZ+0x60], R12 ;  /* 0x0000600c030085a7 */ /* 0x000ea400080010ff */
[----:B--2---:R-:W-:Y:S05]  /*82b0*/  @!P0 BRA `(.L_x_158) ;  /* 0xfffffffc00f08947 */ /* 0x004fea000383ffff */
[----:B------:R-:W-:Y:S05]  /*82c0*/  BRA `(.L_x_159) ;  /* 0xffffffc400787947 */ /* 0x000fea000383ffff */
.L_x_94:
[----:B------:R-:W-:Y:S07]  /*82d0*/  MOV R3, UR7 ;  /* 0x0000000700037c02 */ /* 0x000fee0008000f00 */
.L_x_160:
[----:B-1----:R1:W2:Y:S02]  /*82e0*/  SYNCS.PHASECHK.TRANS64.TRYWAIT P0, [R3+URZ+0x68], R12 ;  /* 0x0000680c030075a7 */ /* 0x0022a400080011ff */
[----:B--2---:R-:W-:Y:S05]  /*82f0*/  @!P0 NANOSLEEP.SYNCS 0x989680 ;  /* 0x009896800000895d */ /* 0x004fea0003900000 */
[----:B------:R-:W2:Y:S02]  /*8300*/  @!P0 SYNCS.PHASECHK.TRANS64 P0, [R3+URZ+0x68], R12 ;  /* 0x0000680c030085a7 */ /* 0x000ea400080010ff */
[----:B--2---:R-:W-:Y:S05]  /*8310*/  @!P0 BRA `(.L_x_160) ;  /* 0xfffffffc00f08947 */ /* 0x004fea000383ffff */
[----:B------:R-:W-:Y:S05]  /*8320*/  BRA `(.L_x_161) ;  /* 0xffffffc800107947 */ /* 0x000fea000383ffff */
.L_x_96:
[----:B------:R-:W-:-:S07]  /*8330*/  MOV R0, UR7 ;  /* 0x0000000700007c02 */ /* 0x000fce0008000f00 */
.L_x_162:
[----:B-1----:R1:W4:Y:S02]  /*8340*/  SYNCS.PHASECHK.TRANS64.TRYWAIT P0, [R0+URZ+0x60], R3 ;  /* 0x00006003000075a7 */ /* 0x00232400080011ff */
[----:B----4-:R-:W-:Y:S05]  /*8350*/  @!P0 NANOSLEEP.SYNCS 0x989680 ;  /* 0x009896800000895d */ /* 0x010fea0003900000 */
[----:B------:R-:W4:Y:S02]  /*8360*/  @!P0 SYNCS.PHASECHK.TRANS64 P0, [R0+URZ+0x60], R3 ;  /* 0x00006003000085a7 */ /* 0x000f2400080010ff */
[----:B----4-:R-:W-:Y:S05]  /*8370*/  @!P0 BRA `(.L_x_162) ;  /* 0xfffffffc00f08947 */ /* 0x010fea000383ffff */
[----:B------:R-:W-:Y:S05]  /*8380*/  BRA `(.L_x_163) ;  /* 0xffffffc800987947 */ /* 0x000fea000383ffff */
.L_x_98:
[----:B--2---:R2:W3:Y:S02]  /*8390*/  SYNCS.PHASECHK.TRANS64.TRYWAIT P0, [R0+URZ+0x80], R3 ;  /* 0x00008003000075a7 */ /* 0x0044e400080011ff */
[----:B---3--:R-:W-:Y:S05]  /*83a0*/  @!P0 NANOSLEEP.SYNCS 0x989680 ;  /* 0x009896800000895d */ /* 0x008fea0003900000 */
[----:B------:R-:W3:Y:S02]  /*83b0*/  @!P0 SYNCS.PHASECHK.TRANS64 P0, [R0+URZ+0x80], R3 ;  /* 0x00008003000085a7 */ /* 0x000ee400080010ff */
[----:B---3--:R-:W-:Y:S05]  /*83c0*/  @!P0 BRA `(.L_x_98) ;  /* 0xfffffffc00f08947 */ /* 0x008fea000383ffff */
[----:B------:R-:W-:Y:S05]  /*83d0*/  BRA `(.L_x_164) ;  /* 0xffffffcc00607947 */ /* 0x000fea000383ffff */
.L_x_109:
[----:B-1----:R1:W3:Y:S02]  /*83e0*/  SYNCS.PHASECHK.TRANS64.TRYWAIT P1, [R3+URZ+0x50], R0 ;  /* 0x00005000030075a7 */ /* 0x0022e400080211ff */
[----:B---3--:R-:W-:Y:S05]  /*83f0*/  @!P1 NANOSLEEP.SYNCS 0x989680 ;  /* 0x009896800000995d */ /* 0x008fea0003900000 */
[----:B------:R-:W3:Y:S02]  /*8400*/  @!P1 SYNCS.PHASECHK.TRANS64 P1, [R3+URZ+0x50], R0 ;  /* 0x00005000030095a7 */ /* 0x000ee400080210ff */
[----:B---3--:R-:W-:Y:S05]  /*8410*/  @!P1 BRA `(.L_x_109) ;  /* 0xfffffffc00f09947 */ /* 0x008fea000383ffff */
[----:B------:R-:W-:Y:S05]  /*8420*/  BRA `(.L_x_108) ;  /* 0xffffffd800747947 */ /* 0x000fea000383ffff */
.L_x_111:
[----:B----4-:R4:W1:Y:S02]  /*8430*/  SYNCS.PHASECHK.TRANS64.TRYWAIT P0, [R111+URZ+0xa0], R4 ;  /* 0x0000a0046f0075a7 */ /* 0x01086400080011ff */
[----:B-1----:R-:W-:Y:S05]  /*8440*/  @!P0 NANOSLEEP.SYNCS 0x989680 ;  /* 0x009896800000895d */ /* 0x002fea0003900000 */
[----:B------:R-:W1:Y:S02]  /*8450*/  @!P0 SYNCS.PHASECHK.TRANS64 P0, [R111+URZ+0xa0], R4 ;  /* 0x0000a0046f0085a7 */ /* 0x000e6400080010ff */
[----:B-1----:R-:W-:Y:S05]  /*8460*/  @!P0 BRA `(.L_x_111) ;  /* 0xfffffffc00f08947 */ /* 0x002fea000383ffff */
[----:B------:R-:W-:Y:S05]  /*8470*/  BRA `(.L_x_110) ;  /* 0xffffffd800c87947 */ /* 0x000fea000383ffff */
.L_x_119:
[----:B--2---:R2:W3:Y:S02]  /*8480*/  SYNCS.PHASECHK.TRANS64.TRYWAIT P0, [R125+URZ+0x50], R2 ;  /* 0x000050027d0075a7 */ /* 0x0044e400080011ff */
[----:B---3--:R-:W-:Y:S05]  /*8490*/  @!P0 NANOSLEEP.SYNCS 0x989680 ;  /* 0x009896800000895d */ /* 0x008fea0003900000 */
[----:B------:R-:W3:Y:S02]  /*84a0*/  @!P0 SYNCS.PHASECHK.TRANS64 P0, [R125+URZ+0x50], R2 ;  /* 0x000050027d0085a7 */ /* 0x000ee400080010ff */
[----:B---3--:R-:W-:Y:S05]  /*84b0*/  @!P0 BRA `(.L_x_119) ;  /* 0xfffffffc00f08947 */ /* 0x008fea000383ffff */
[----:B------:R-:W-:Y:S05]  /*84c0*/  BRA `(.L_x_118) ;  /* 0xffffffe400cc7947 */ /* 0x000fea000383ffff */
        .weak           $__internal_0_$__cuda_sm10x_tcgen05_guardrail_trap_col_being_dealloced_not_returned_by_alloc
        .type           $__internal_0_$__cuda_sm10x_tcgen05_guardrail_trap_col_being_dealloced_not_returned_by_alloc,@function
        .size           $__internal_0_$__cuda_sm10x_tcgen05_guardrail_trap_col_being_dealloced_not_returned_by_alloc,($__internal_1_$__cuda_sm10x_tcgen05_guardrail_trap_phase_invalid_during_alloc - $__internal_0_$__cuda_sm10x_tcgen05_guardrail_trap_col_being_dealloced_not_returned_by_alloc)
$__internal_0_$__cuda_sm10x_tcgen05_guardrail_trap_col_being_dealloced_not_returned_by_alloc:
[----:B------:R-:W-:Y:S05]  /*84d0*/  BPT.TRAP 0x1 ;  /* 0x000000040000795c */ /* 0x000fea0000300000 */
[----:B------:R-:W-:-:S04]  /*84e0*/  HFMA2 R3, -RZ, RZ, 0, 0 ;  /* 0x00000000ff037431 */ /* 0x000fc800000001ff */
[----:B------:R-:W-:Y:S05]  /*84f0*/  RET.REL.NODEC R2 `(_ZN7cutlass13device_kernelINS_4gemm6kernel13GemmUniversalIN4cute5tupleIJiiiiEEENS1_10collective13CollectiveMmaINS1_35MainloopSm100TmaUmmaWarpSpecializedILi5ELi2ELi4ENS5_IJNS4_1CILi2EEENSA_ILi1EEESC_EEEEENS5_IJNSA_ILi128EEESF_NSA_ILi64EEEEEENS_12float_e4m3_tENS5_IJlSC_lEEESI_SJ_NS4_8TiledMMAINS4_8MMA_AtomIJNS4_10MMA_TraitsINS4_25SM100_MMA_F8F6F4_2x1SM_SSEJSI_SI_fSF_SF_NS4_17integral_constantINS4_4UMMA5MajorELSQ_0EEESR_NSO_INSP_7ScaleInELSS_0EEEST_EEEEEENS4_6LayoutINS5_IJSC_SC_SC_EEENS5_IJNSA_ILi0EEESY_SY_EEEEENS5_IJNS4_10UnderscoreES11_S11_EEEEENS4_18SM100_TMA_2SM_LOADENS4_14ComposedLayoutINS4_7SwizzleILi2ELi4ELi3EEENS4_18smem_ptr_flag_bitsILi8EEENSW_INS5_IJNSA_ILi8EEESG_EEENS5_IJSG_SC_EEEEEEEvNS4_8identityES14_S1E_vS1F_EENS_8epilogue10collective18CollectiveEpilogueINS1H_23Sm100TmaWarpSpecializedILi2ELi2ELi32ELb0ELb0EEEJNS5_IJSG_SF_SG_EEENS5_IJNSW_ISG_SC_EENSW_INS5_IJNSA_ILi32EEESB_EEENS5_IJSC_SG_EEEEEEEESI_SJ_SI_SJ_NS1H_6fusion15FusionCallbacksIS1L_NS1T_17LinearCombinationISI_fSI_fLNS_15FloatRoundStyleE2EEES1M_S1S_JEEENS4_5SM1004TMEM4LOAD26SM100_TMEM_LOAD_32dp32b32xENS4_13SM90_TMA_LOADENS15_INS16_ILi1ELi4ELi3EEES19_NSW_INS5_IJS1A_S1O_EEENS5_IJS1O_SC_EEEEEEENS4_39AutoVectorizingCopyWithAssumedAlignmentILi128EEENS4_14SM90_TMA_STOREES28_S2A_S2A_EEEvvEEEEvNT_6ParamsE) ;  /* 0xffffff7802c07950 */ /* 0x000fea0003c3ffff */
        .weak           $__internal_1_$__cuda_sm10x_tcgen05_guardrail_trap_phase_invalid_during_alloc
        .type           $__internal_1_$__cuda_sm10x_tcgen05_guardrail_trap_phase_invalid_during_alloc,@function
        .size           $__internal_1_$__cuda_sm10x_tcgen05_guardrail_trap_phase_invalid_during_alloc,($__internal_2_$__cuda_sm10x_tcgen05_guardrail_trap_unallocated_columns_being_dealloced - $__internal_1_$__cuda_sm10x_tcgen05_guardrail_trap_phase_invalid_during_alloc)
$__internal_1_$__cuda_sm10x_tcgen05_guardrail_trap_phase_invalid_during_alloc:
[----:B------:R-:W-:Y:S05]  /*8500*/  BPT.TRAP 0x1 ;  /* 0x000000040000795c */ /* 0x000fea0000300000 */
[----:B------:R-:W-:-:S04]  /*8510*/  MOV R3, 0x0 ;  /* 0x0000000000037802 */ /* 0x000fc80000000f00 */
[----:B------:R-:W-:Y:S05]  /*8520*/  RET.REL.NODEC R2 `(_ZN7cutlass13device_kernelINS_4gemm6kernel13GemmUniversalIN4cute5tupleIJiiiiEEENS1_10collective13CollectiveMmaINS1_35MainloopSm100TmaUmmaWarpSpecializedILi5ELi2ELi4ENS5_IJNS4_1CILi2EEENSA_ILi1EEESC_EEEEENS5_IJNSA_ILi128EEESF_NSA_ILi64EEEEEENS_12float_e4m3_tENS5_IJlSC_lEEESI_SJ_NS4_8TiledMMAINS4_8MMA_AtomIJNS4_10MMA_TraitsINS4_25SM100_MMA_F8F6F4_2x1SM_SSEJSI_SI_fSF_SF_NS4_17integral_constantINS4_4UMMA5MajorELSQ_0EEESR_NSO_INSP_7ScaleInELSS_0EEEST_EEEEEENS4_6LayoutINS5_IJSC_SC_SC_EEENS5_IJNSA_ILi0EEESY_SY_EEEEENS5_IJNS4_10UnderscoreES11_S11_EEEEENS4_18SM100_TMA_2SM_LOADENS4_14ComposedLayoutINS4_7SwizzleILi2ELi4ELi3EEENS4_18smem_ptr_flag_bitsILi8EEENSW_INS5_IJNSA_ILi8EEESG_EEENS5_IJSG_SC_EEEEEEEvNS4_8identityES14_S1E_vS1F_EENS_8epilogue10collective18CollectiveEpilogueINS1H_23Sm100TmaWarpSpecializedILi2ELi2ELi32ELb0ELb0EEEJNS5_IJSG_SF_SG_EEENS5_IJNSW_ISG_SC_EENSW_INS5_IJNSA_ILi32EEESB_EEENS5_IJSC_SG_EEEEEEEESI_SJ_SI_SJ_NS1H_6fusion15FusionCallbacksIS1L_NS1T_17LinearCombinationISI_fSI_fLNS_15FloatRoundStyleE2EEES1M_S1S_JEEENS4_5SM1004TMEM4LOAD26SM100_TMEM_LOAD_32dp32b32xENS4_13SM90_TMA_LOADENS15_INS16_ILi1ELi4ELi3EEES19_NSW_INS5_IJS1A_S1O_EEENS5_IJS1O_SC_EEEEEEENS4_39AutoVectorizingCopyWithAssumedAlignmentILi128EEENS4_14SM90_TMA_STOREES28_S2A_S2A_EEEvvEEEEvNT_6ParamsE) ;  /* 0xffffff7802b47950 */ /* 0x000fea0003c3ffff */
        .weak           $__internal_2_$__cuda_sm10x_tcgen05_guardrail_trap_unallocated_columns_being_dealloced
        .type           $__internal_2_$__cuda_sm10x_tcgen05_guardrail_trap_unallocated_columns_being_dealloced,@function
        .size           $__internal_2_$__cuda_sm10x_tcgen05_guardrail_trap_unallocated_columns_being_dealloced,(.L_x_166 - $__internal_2_$__cuda_sm10x_tcgen05_guardrail_trap_unallocated_columns_being_dealloced)
$__internal_2_$__cuda_sm10x_tcgen05_guardrail_trap_unallocated_columns_being_dealloced:
[----:B------:R-:W-:Y:S05]  /*8530*/  BPT.TRAP 0x1 ;  /* 0x000000040000795c */ /* 0x000fea0000300000 */
[----:B------:R-:W-:-:S04]  /*8540*/  HFMA2 R3, -RZ, RZ, 0, 0 ;  /* 0x00000000ff037431 */ /* 0x000fc800000001ff */
[----:B------:R-:W-:Y:S05]  /*8550*/  RET.REL.NODEC R2 `(_ZN7cutlass13device_kernelINS_4gemm6kernel13GemmUniversalIN4cute5tupleIJiiiiEEENS1_10collective13CollectiveMmaINS1_35MainloopSm100TmaUmmaWarpSpecializedILi5ELi2ELi4ENS5_IJNS4_1CILi2EEENSA_ILi1EEESC_EEEEENS5_IJNSA_ILi128EEESF_NSA_ILi64EEEEEENS_12float_e4m3_tENS5_IJlSC_lEEESI_SJ_NS4_8TiledMMAINS4_8MMA_AtomIJNS4_10MMA_TraitsINS4_25SM100_MMA_F8F6F4_2x1SM_SSEJSI_SI_fSF_SF_NS4_17integral_constantINS4_4UMMA5MajorELSQ_0EEESR_NSO_INSP_7ScaleInELSS_0EEEST_EEEEEENS4_6LayoutINS5_IJSC_SC_SC_EEENS5_IJNSA_ILi0EEESY_SY_EEEEENS5_IJNS4_10UnderscoreES11_S11_EEEEENS4_18SM100_TMA_2SM_LOADENS4_14ComposedLayoutINS4_7SwizzleILi2ELi4ELi3EEENS4_18smem_ptr_flag_bitsILi8EEENSW_INS5_IJNSA_ILi8EEESG_EEENS5_IJSG_SC_EEEEEEEvNS4_8identityES14_S1E_vS1F_EENS_8epilogue10collective18CollectiveEpilogueINS1H_23Sm100TmaWarpSpecializedILi2ELi2ELi32ELb0ELb0EEEJNS5_IJSG_SF_SG_EEENS5_IJNSW_ISG_SC_EENSW_INS5_IJNSA_ILi32EEESB_EEENS5_IJSC_SG_EEEEEEEESI_SJ_SI_SJ_NS1H_6fusion15FusionCallbacksIS1L_NS1T_17LinearCombinationISI_fSI_fLNS_15FloatRoundStyleE2EEES1M_S1S_JEEENS4_5SM1004TMEM4LOAD26SM100_TMEM_LOAD_32dp32b32xENS4_13SM90_TMA_LOADENS15_INS16_ILi1ELi4ELi3EEES19_NSW_INS5_IJS1A_S1O_EEENS5_IJS1O_SC_EEEEEEENS4_39AutoVectorizingCopyWithAssumedAlignmentILi128EEENS4_14SM90_TMA_STOREES28_S2A_S2A_EEEvvEEEEvNT_6ParamsE) ;  /* 0xffffff7802a87950 */ /* 0x000fea0003c3ffff */
.L_x_165:
[----:B------:R-:W-:-:S00]  /*8560*/  BRA `(.L_x_165) ;  /* 0xfffffffc00fc7947 */ /* 0x000fc0000383ffff */
[----:B------:R-:W-:-:S00]  /*8570*/  NOP ;  /* 0x0000000000007918 */ /* 0x000fc00000000000 */
        /* <DEDUP_REMOVED lines=8> */
.L_x_166:


//--------------------- .nv.global.init           --------------------------
	.section	.nv.global.init,"aw",@progbits
.nv.global.init:
	.type		$str$27,@object
	.size		$str$27,($str$28 - $str$27)
$str$27:
        /*0000*/ 	.byte	0x28, 0x61, 0x64, 0x64, 0x72, 0x65, 0x73, 0x73, 0x20, 0x26, 0x20, 0x6d, 0x61, 0x73, 0x6b, 0x29
        /*0010*/ 	.byte	0x20, 0x3d, 0x3d, 0x20, 0x30, 0x00
	.type		$str$28,@object
	.size		$str$28,($str$26 - $str$28)
$str$28:
        /*0016*/ 	.byte	0x2f, 0x74, 0x6d, 0x70, 0x2f, 0x63, 0x75, 0x74, 0x6c, 0x61, 0x73, 0x73, 0x5f, 0x73, 0x77, 0x65
        /*0026*/ 	.byte	0x65, 0x70, 0x5f, 0x73, 0x72, 0x63, 0x2f, 0x69, 0x6e, 0x63, 0x6c, 0x75, 0x64, 0x65, 0x2f, 0x63
        /*0036*/ 	.byte	0x75, 0x74, 0x65, 0x2f, 0x70, 0x6f, 0x69, 0x6e, 0x74, 0x65, 0x72, 0x5f, 0x66, 0x6c, 0x61, 0x67
        /*0046*/ 	.byte	0x67, 0x65, 0x64, 0x2e, 0x68, 0x70, 0x70, 0x00
	.type		$str$26,@object
	.size		$str$26,($str$25 - $str$26)
$str$26:
        /*004e*/ 	.byte	0x2f, 0x74, 0x6d, 0x70, 0x2f, 0x63, 0x75, 0x74, 0x6c, 0x61, 0x73, 0x73, 0x5f, 0x73, 0x77, 0x65
        /*005e*/ 	.byte	0x65, 0x70, 0x5f, 0x73, 0x72, 0x63, 0x2f, 0x69, 0x6e, 0x63, 0x6c, 0x75, 0x64, 0x65, 0x2f, 0x63
        /*006e*/ 	.byte	0x75, 0x74, 0x65, 0x2f, 0x61, 0x74, 0x6f, 0x6d, 0x2f, 0x63, 0x6f, 0x70, 0x79, 0x5f, 0x74, 0x72
        /*007e*/ 	.byte	0x61, 0x69, 0x74, 0x73, 0x5f, 0x73, 0x6d, 0x31, 0x30, 0x30, 0x2e, 0x68, 0x70, 0x70, 0x00
	.type		$str$25,@object
	.size		$str$25,(__unnamed_1 - $str$25)
$str$25:
        /*008d*/ 	.byte	0x28, 0x28, 0x75, 0x69, 0x6e, 0x74, 0x33, 0x32, 0x5f, 0x74, 0x28, 0x74, 0x68, 0x72, 0x65, 0x61
        /*009d*/ 	.byte	0x64, 0x49, 0x64, 0x78, 0x2e, 0x78, 0x29, 0x20, 0x2f, 0x20, 0x33, 0x32, 0x29, 0x20, 0x25, 0x20
        /*00ad*/ 	.byte	0x34, 0x29, 0x20, 0x3d, 0x3d, 0x20, 0x28, 0x28, 0x28, 0x74, 0x6d, 0x65, 0x6d, 0x5f, 0x61, 0x64
        /*00bd*/ 	.byte	0x64, 0x72, 0x20, 0x3e, 0x3e, 0x20, 0x31, 0x36, 0x29, 0x20, 0x2f, 0x20, 0x33, 0x32, 0x29, 0x20
        /*00cd*/ 	.byte	0x25, 0x20, 0x34, 0x29, 0x00
	.type		__unnamed_1,@object
	.size		__unnamed_1,(__unnamed_2 - __unnamed_1)
__unnamed_1:
        /*00d2*/ 	.byte	0x61, 0x75, 0x74, 0x6f, 0x20, 0x63, 0x75, 0x74, 0x65, 0x3a, 0x3a, 0x61, 0x73, 0x5f, 0x70, 0x6f
        /* <DEDUP_REMOVED lines=24> */
        /*0262*/ 	.byte	0x3a, 0x3a, 0x43, 0x3c, 0x34, 0x30, 0x39, 0x36, 0x3e, 0x3e, 0x3e, 0x3e, 0x5d, 0x00
	.type		__unnamed_2,@object
	.size		__unnamed_2,(.L_2 - __unnamed_2)
__unnamed_2:
        /* <DEDUP_REMOVED lines=40> */
        /*04f0*/ 	.byte	0x74, 0x65, 0x3a, 0x3a, 0x43, 0x3c, 0x30, 0x3e, 0x3e, 0x3e, 0x3e, 0x5d, 0x00
.L_2:


//--------------------- .nv.shared._ZN7cutlass13device_kernelINS_4gemm6kernel13GemmUniversalIN4cute5tupleIJiiiiEEENS1_10collective13CollectiveMmaINS1_35MainloopSm100TmaUmmaWarpSpecializedILi5ELi2ELi4ENS5_IJNS4_1CILi2EEENSA_ILi1EEESC_EEEEENS5_IJNSA_ILi128EEESF_NSA_ILi64EEEEEENS_12float_e4m3_tENS5_IJlSC_lEEESI_SJ_NS4_8TiledMMAINS4_8MMA_AtomIJNS4_10MMA_TraitsINS4_25SM100_MMA_F8F6F4_2x1SM_SSEJSI_SI_fSF_SF_NS4_17integral_constantINS4_4UMMA5MajorELSQ_0EEESR_NSO_INSP_7ScaleInELSS_0EEEST_EEEEEENS4_6LayoutINS5_IJSC_SC_SC_EEENS5_IJNSA_ILi0EEESY_SY_EEEEENS5_IJNS4_10UnderscoreES11_S11_EEEEENS4_18SM100_TMA_2SM_LOADENS4_14ComposedLayoutINS4_7SwizzleILi2ELi4ELi3EEENS4_18smem_ptr_flag_bitsILi8EEENSW_INS5_IJNSA_ILi8EEESG_EEENS5_IJSG_SC_EEEEEEEvNS4_8identityES14_S1E_vS1F_EENS_8epilogue10collective18CollectiveEpilogueINS1H_23Sm100TmaWarpSpecializedILi2ELi2ELi32ELb0ELb0EEEJNS5_IJSG_SF_SG_EEENS5_IJNSW_ISG_SC_EENSW_INS5_IJNSA_ILi32EEESB_EEENS5_IJSC_SG_EEEEEEEESI_SJ_SI_SJ_NS1H_6fusion15FusionCallbacksIS1L_NS1T_17LinearCombinationISI_fSI_fLNS_15FloatRoundStyleE2EEES1M_S1S_JEEENS4_5SM1004TMEM4LOAD26SM100_TMEM_LOAD_32dp32b32xENS4_13SM90_TMA_LOADENS15_INS16_ILi1ELi4ELi3EEES19_NSW_INS5_IJS1A_S1O_EEENS5_IJS1O_SC_EEEEEEENS4_39AutoVectorizingCopyWithAssumedAlignmentILi128EEENS4_14SM90_TMA_STOREES28_S2A_S2A_EEEvvEEEEvNT_6ParamsE --------------------------
	.section	.nv.shared._ZN7cutlass13device_kernelINS_4gemm6kernel13GemmUniversalIN4cute5tupleIJiiiiEEENS1_10collective13CollectiveMmaINS1_35MainloopSm100TmaUmmaWarpSpecializedILi5ELi2ELi4ENS5_IJNS4_1CILi2EEENSA_ILi1EEESC_EEEEENS5_IJNSA_ILi128EEESF_NSA_ILi64EEEEEENS_12float_e4m3_tENS5_IJlSC_lEEESI_SJ_NS4_8TiledMMAINS4_8MMA_AtomIJNS4_10MMA_TraitsINS4_25SM100_MMA_F8F6F4_2x1SM_SSEJSI_SI_fSF_SF_NS4_17integral_constantINS4_4UMMA5MajorELSQ_0EEESR_NSO_INSP_7ScaleInELSS_0EEEST_EEEEEENS4_6LayoutINS5_IJSC_SC_SC_EEENS5_IJNSA_ILi0EEESY_SY_EEEEENS5_IJNS4_10UnderscoreES11_S11_EEEEENS4_18SM100_TMA_2SM_LOADENS4_14ComposedLayoutINS4_7SwizzleILi2ELi4ELi3EEENS4_18smem_ptr_flag_bitsILi8EEENSW_INS5_IJNSA_ILi8EEESG_EEENS5_IJSG_SC_EEEEEEEvNS4_8identityES14_S1E_vS1F_EENS_8epilogue10collective18CollectiveEpilogueINS1H_23Sm100TmaWarpSpecializedILi2ELi2ELi32ELb0ELb0EEEJNS5_IJSG_SF_SG_EEENS5_IJNSW_ISG_SC_EENSW_INS5_IJNSA_ILi32EEESB_EEENS5_IJSC_SG_EEEEEEEESI_SJ_SI_SJ_NS1H_6fusion15FusionCallbacksIS1L_NS1T_17LinearCombinationISI_fSI_fLNS_15FloatRoundStyleE2EEES1M_S1S_JEEENS4_5SM1004TMEM4LOAD26SM100_TMEM_LOAD_32dp32b32xENS4_13SM90_TMA_LOADENS15_INS16_ILi1ELi4ELi3EEES19_NSW_INS5_IJS1A_S1O_EEENS5_IJS1O_SC_EEEEEEENS4_39AutoVectorizingCopyWithAssumedAlignmentILi128EEENS4_14SM90_TMA_STOREES28_S2A_S2A_EEEvvEEEEvNT_6ParamsE,"aw",@nobits
	.sectionflags	@""
	.align	16
	.zero		1024


//--------------------- .nv.shared.reserved.0     --------------------------
	.section	.nv.shared.reserved.0,"aw",@nobits
	.weak		__nv_reservedSMEM_offset_0_alias
	.size		__nv_reservedSMEM_offset_0_alias, 0, 64
	.other		__nv_reservedSMEM_offset_0_alias,@"STO_CUDA_RESERVED_SHARED STV_DEFAULT"
__nv_reservedSMEM_offset_0_alias:
	.zero		0
.nv.shared.reserved.0:
	.zero		64
	.weak		__nv_reservedSMEM_tcgen05_partition
	.type		__nv_reservedSMEM_tcgen05_partition,@object
	.size		__nv_reservedSMEM_tcgen05_partition,(.L_0 - __nv_reservedSMEM_tcgen05_partition)
__nv_reservedSMEM_tcgen05_partition:
	.zero		32
.L_0:


//--------------------- .nv.global                --------------------------
	.section	.nv.global,"aw",@nobits
.nv.global:
	.type		_ZN39_INTERNAL_b38d9806_4_k_cu_362db304_97074cute1_E,@object
	.size		_ZN39_INTERNAL_b38d9806_4_k_cu_362db304_97074cute1_E,(_ZN39_INTERNAL_b38d9806_4_k_cu_362db304_97074cuda3std3__45__cpo6cbeginE - _ZN39_INTERNAL_b38d9806_4_k_cu_362db304_97074cute1_E)
_ZN39_INTERNAL_b38d9806_4_k_cu_362db304_97074cute1_E:
	.zero		1
	.type		_ZN39_INTERNAL_b38d9806_4_k_cu_362db304_97074cuda3std3__45__cpo6cbeginE,@object
	.size		_ZN39_INTERNAL_b38d9806_4_k_cu_362db304_97074cuda3std3__45__cpo6cbeginE,(_ZN39_INTERNAL_b38d9806_4_k_cu_362db304_97074cuda3std3__48in_placeE - _ZN39_INTERNAL_b38d9806_4_k_cu_362db304_97074cuda3std3__45__cpo6cbeginE)
_ZN39_INTERNAL_b38d9806_4_k_cu_362db304_97074cuda3std3__45__cpo6cbeginE:
	.zero		1
	.type		_ZN39_INTERNAL_b38d9806_4_k_cu_362db304_97074cuda3std3__48in_placeE,@object
	.size		_ZN39_INTERNAL_b38d9806_4_k_cu_362db304_97074cuda3std3__48in_placeE,(_ZN39_INTERNAL_b38d9806_4_k_cu_362db304_97074cuda3std6ranges3__45__cpo9iter_moveE - _ZN39_INTERNAL_b38d9806_4_k_cu_362db304_97074cuda3std3__48in_placeE)
_ZN39_INTERNAL_b38d9806_4_k_cu_362db304_97074cuda3std3__48in_placeE:
	.zero		1
	.type		_ZN39_INTERNAL_b38d9806_4_k_cu_362db304_97074cuda3std6ranges3__45__cpo9iter_moveE,@object
	.size		_ZN39_INTERNAL_b38d9806_4_k_cu_362db304_97074cuda3std6ranges3__45__cpo9iter_moveE,(_ZN39_INTERNAL_b38d9806_4_k_cu_362db304_97074cuda3std3__45__cpo5beginE - _ZN39_INTERNAL_b38d9806_4_k_cu_362db304_97074cuda3std6ranges3__45__cpo9iter_moveE)
_ZN39_INTERNAL_b38d9806_4_k_cu_362db304_97074cuda3std6ranges3__45__cpo9iter_moveE:
	.zero		1
	.type		_ZN39_INTERNAL_b38d9806_4_k_cu_362db304_97074cuda3std3__45__cpo5beginE,@object
	.size		_ZN39_INTERNAL_b38d9806_4_k_cu_362db304_97074cuda3std3__45__cpo5beginE,(_ZN39_INTERNAL_b38d9806_4_k_cu_362db304_97074cuda3std3__441_GLOBAL__N__b38d9806_4_k_cu_362db304_97076ignoreE - _ZN39_INTERNAL_b38d9806_4_k_cu_362db304_97074cuda3std3__45__cpo5beginE)
_ZN39_INTERNAL_b38d9806_4_k_cu_362db304_97074cuda3std3__45__cpo5beginE:
	.zero		1
	.type		_ZN39_INTERNAL_b38d9806_4_k_cu_362db304_97074cuda3std3__441_GLOBAL__N__b38d9806_4_k_cu_362db304_97076ignoreE,@object
	.size		_ZN39_INTERNAL_b38d9806_4_k_cu_362db304_97074cuda3std3__441_GLOBAL__N__b38d9806_4_k_cu_362db304_97076ignoreE,(_ZN39_INTERNAL_b38d9806_4_k_cu_362db304_97074cute7productE - _ZN39_INTERNAL_b38d9806_4_k_cu_362db304_97074cuda3std3__441_GLOBAL__N__b38d9806_4_k_cu_362db304_97076ignoreE)
_ZN39_INTERNAL_b38d9806_4_k_cu_362db304_97074cuda3std3__441_GLOBAL__N__b38d9806_4_k_cu_362db304_97076ignoreE:
	.zero		1
	.type		_ZN39_INTERNAL_b38d9806_4_k_cu_362db304_97074cute7productE,@object
	.size		_ZN39_INTERNAL_b38d9806_4_k_cu_362db304_97074cute7productE,(_ZN39_INTERNAL_b38d9806_4_k_cu_362db304_97074cuda3std3__45__cpo3endE - _ZN39_INTERNAL_b38d9806_4_k_cu_362db304_97074cute7productE)
_ZN39_INTERNAL_b38d9806_4_k_cu_362db304_97074cute7productE:
	.zero		1
	.type		_ZN39_INTERNAL_b38d9806_4_k_cu_362db304_97074cuda3std3__45__cpo3endE,@object
	.size		_ZN39_INTERNAL_b38d9806_4_k_cu_362db304_97074cuda3std3__45__cpo3endE,(_ZN39_INTERNAL_b38d9806_4_k_cu_362db304_97074cuda3std3__419piecewise_constructE - _ZN39_INTERNAL_b38d9806_4_k_cu_362db304_97074cuda3std3__45__cpo3endE)
_ZN39_INTERNAL_b38d9806_4_k_cu_362db304_97074cuda3std3__45__cpo3endE:
	.zero		1
	.type		_ZN39_INTERNAL_b38d9806_4_k_cu_362db304_97074cuda3std3__419piecewise_constructE,@object
	.size		_ZN39_INTERNAL_b38d9806_4_k_cu_362db304_97074cuda3std3__419piecewise_constructE,(_ZN39_INTERNAL_b38d9806_4_k_cu_362db304_97074cuda3std3__45__cpo4cendE - _ZN39_INTERNAL_b38d9806_4_k_cu_362db304_97074cuda3std3__419piecewise_constructE)
_ZN39_INTERNAL_b38d9806_4_k_cu_362db304_97074cuda3std3__419piecewise_constructE:
	.zero		1
	.type		_ZN39_INTERNAL_b38d9806_4_k_cu_362db304_97074cuda3std3__45__cpo4cendE,@object
	.size		_ZN39_INTERNAL_b38d9806_4_k_cu_362db304_97074cuda3std3__45__cpo4cendE,(_ZN39_INTERNAL_b38d9806_4_k_cu_362db304_97074cuda3std6ranges3__45__cpo4swapE - _ZN39_INTERNAL_b38d9806_4_k_cu_362db304_97074cuda3std3__45__cpo4cendE)
_ZN39_INTERNAL_b38d9806_4_k_cu_362db304_97074cuda3std3__45__cpo4cendE:
	.zero		1
	.type		_ZN39_INTERNAL_b38d9806_4_k_cu_362db304_97074cuda3std6ranges3__45__cpo4swapE,@object
	.size		_ZN39_INTERNAL_b38d9806_4_k_cu_362db304_97074cuda3std6ranges3__45__cpo4swapE,(.L_10 - _ZN39_INTERNAL_b38d9806_4_k_cu_362db304_97074cuda3std6ranges3__45__cpo4swapE)
_ZN39_INTERNAL_b38d9806_4_k_cu_362db304_97074cuda3std6ranges3__45__cpo4swapE:
	.zero		1
.L_10:


//--------------------- .nv.constant0._ZN7cutlass13device_kernelINS_4gemm6kernel13GemmUniversalIN4cute5tupleIJiiiiEEENS1_10collective13CollectiveMmaINS1_35MainloopSm100TmaUmmaWarpSpecializedILi5ELi2ELi4ENS5_IJNS4_1CILi2EEENSA_ILi1EEESC_EEEEENS5_IJNSA_ILi128EEESF_NSA_ILi64EEEEEENS_12float_e4m3_tENS5_IJlSC_lEEESI_SJ_NS4_8TiledMMAINS4_8MMA_AtomIJNS4_10MMA_TraitsINS4_25SM100_MMA_F8F6F4_2x1SM_SSEJSI_SI_fSF_SF_NS4_17integral_constantINS4_4UMMA5MajorELSQ_0EEESR_NSO_INSP_7ScaleInELSS_0EEEST_EEEEEENS4_6LayoutINS5_IJSC_SC_SC_EEENS5_IJNSA_ILi0EEESY_SY_EEEEENS5_IJNS4_10UnderscoreES11_S11_EEEEENS4_18SM100_TMA_2SM_LOADENS4_14ComposedLayoutINS4_7SwizzleILi2ELi4ELi3EEENS4_18smem_ptr_flag_bitsILi8EEENSW_INS5_IJNSA_ILi8EEESG_EEENS5_IJSG_SC_EEEEEEEvNS4_8identityES14_S1E_vS1F_EENS_8epilogue10collective18CollectiveEpilogueINS1H_23Sm100TmaWarpSpecializedILi2ELi2ELi32ELb0ELb0EEEJNS5_IJSG_SF_SG_EEENS5_IJNSW_ISG_SC_EENSW_INS5_IJNSA_ILi32EEESB_EEENS5_IJSC_SG_EEEEEEEESI_SJ_SI_SJ_NS1H_6fusion15FusionCallbacksIS1L_NS1T_17LinearCombinationISI_fSI_fLNS_15FloatRoundStyleE2EEES1M_S1S_JEEENS4_5SM1004TMEM4LOAD26SM100_TMEM_LOAD_32dp32b32xENS4_13SM90_TMA_LOADENS15_INS16_ILi1ELi4ELi3EEES19_NSW_INS5_IJS1A_S1O_EEENS5_IJS1O_SC_EEEEEEENS4_39AutoVectorizingCopyWithAssumedAlignmentILi128EEENS4_14SM90_TMA_STOREES28_S2A_S2A_EEEvvEEEEvNT_6ParamsE --------------------------
	.section	.nv.constant0._ZN7cutlass13device_kernelINS_4gemm6kernel13GemmUniversalIN4cute5tupleIJiiiiEEENS1_10collective13CollectiveMmaINS1_35MainloopSm100TmaUmmaWarpSpecializedILi5ELi2ELi4ENS5_IJNS4_1CILi2EEENSA_ILi1EEESC_EEEEENS5_IJNSA_ILi128EEESF_NSA_ILi64EEEEEENS_12float_e4m3_tENS5_IJlSC_lEEESI_SJ_NS4_8TiledMMAINS4_8MMA_AtomIJNS4_10MMA_TraitsINS4_25SM100_MMA_F8F6F4_2x1SM_SSEJSI_SI_fSF_SF_NS4_17integral_constantINS4_4UMMA5MajorELSQ_0EEESR_NSO_INSP_7ScaleInELSS_0EEEST_EEEEEENS4_6LayoutINS5_IJSC_SC_SC_EEENS5_IJNSA_ILi0EEESY_SY_EEEEENS5_IJNS4_10UnderscoreES11_S11_EEEEENS4_18SM100_TMA_2SM_LOADENS4_14ComposedLayoutINS4_7SwizzleILi2ELi4ELi3EEENS4_18smem_ptr_flag_bitsILi8EEENSW_INS5_IJNSA_ILi8EEESG_EEENS5_IJSG_SC_EEEEEEEvNS4_8identityES14_S1E_vS1F_EENS_8epilogue10collective18CollectiveEpilogueINS1H_23Sm100TmaWarpSpecializedILi2ELi2ELi32ELb0ELb0EEEJNS5_IJSG_SF_SG_EEENS5_IJNSW_ISG_SC_EENSW_INS5_IJNSA_ILi32EEESB_EEENS5_IJSC_SG_EEEEEEEESI_SJ_SI_SJ_NS1H_6fusion15FusionCallbacksIS1L_NS1T_17LinearCombinationISI_fSI_fLNS_15FloatRoundStyleE2EEES1M_S1S_JEEENS4_5SM1004TMEM4LOAD26SM100_TMEM_LOAD_32dp32b32xENS4_13SM90_TMA_LOADENS15_INS16_ILi1ELi4ELi3EEES19_NSW_INS5_IJS1A_S1O_EEENS5_IJS1O_SC_EEEEEEENS4_39AutoVectorizingCopyWithAssumedAlignmentILi128EEENS4_14SM90_TMA_STOREES28_S2A_S2A_EEEvvEEEEvNT_6ParamsE,"a",@progbits
	.sectionflags	@""
	.align	4
.nv.constant0._ZN7cutlass13device_kernelINS_4gemm6kernel13GemmUniversalIN4cute5tupleIJiiiiEEENS1_10collective13CollectiveMmaINS1_35MainloopSm100TmaUmmaWarpSpecializedILi5ELi2ELi4ENS5_IJNS4_1CILi2EEENSA_ILi1EEESC_EEEEENS5_IJNSA_ILi128EEESF_NSA_ILi64EEEEEENS_12float_e4m3_tENS5_IJlSC_lEEESI_SJ_NS4_8TiledMMAINS4_8MMA_AtomIJNS4_10MMA_TraitsINS4_25SM100_MMA_F8F6F4_2x1SM_SSEJSI_SI_fSF_SF_NS4_17integral_constantINS4_4UMMA5MajorELSQ_0EEESR_NSO_INSP_7ScaleInELSS_0EEEST_EEEEEENS4_6LayoutINS5_IJSC_SC_SC_EEENS5_IJNSA_ILi0EEESY_SY_EEEEENS5_IJNS4_10UnderscoreES11_S11_EEEEENS4_18SM100_TMA_2SM_LOADENS4_14ComposedLayoutINS4_7SwizzleILi2ELi4ELi3EEENS4_18smem_ptr_flag_bitsILi8EEENSW_INS5_IJNSA_ILi8EEESG_EEENS5_IJSG_SC_EEEEEEEvNS4_8identityES14_S1E_vS1F_EENS_8epilogue10collective18CollectiveEpilogueINS1H_23Sm100TmaWarpSpecializedILi2ELi2ELi32ELb0ELb0EEEJNS5_IJSG_SF_SG_EEENS5_IJNSW_ISG_SC_EENSW_INS5_IJNSA_ILi32EEESB_EEENS5_IJSC_SG_EEEEEEEESI_SJ_SI_SJ_NS1H_6fusion15FusionCallbacksIS1L_NS1T_17LinearCombinationISI_fSI_fLNS_15FloatRoundStyleE2EEES1M_S1S_JEEENS4_5SM1004TMEM4LOAD26SM100_TMEM_LOAD_32dp32b32xENS4_13SM90_TMA_LOADENS15_INS16_ILi1ELi4ELi3EEES19_NSW_INS5_IJS1A_S1O_EEENS5_IJS1O_SC_EEEEEEENS4_39AutoVectorizingCopyWithAssumedAlignmentILi128EEENS4_14SM90_TMA_STOREES28_S2A_S2A_EEEvvEEEEvNT_6ParamsE:
	.zero		2944


//--------------------- SYMBOLS --------------------------

	.type		.nv.reservedSmem.offset0,@object
	.size		.nv.reservedSmem.offset0,0x4
	.type		.nv.reservedSmem.cap,@object
	.size		.nv.reservedSmem.cap,0x4
	.type		__assertfail,@function
